//
// Generated by NVIDIA NVVM Compiler
//
// Compiler Build ID: CL-36424714
// Cuda compilation tools, release 13.0, V13.0.88
// Based on NVVM 20.0.0
//

.version 9.0
.target sm_100
.address_size 64

	// .globl	_Z11wave_kernelPfPKfS1_S1_iiiiiiiiifffff

.visible .entry _Z11wave_kernelPfPKfS1_S1_iiiiiiiiifffff(
	.param .u64 .ptr .align 1 _Z11wave_kernelPfPKfS1_S1_iiiiiiiiifffff_param_0,
	.param .u64 .ptr .align 1 _Z11wave_kernelPfPKfS1_S1_iiiiiiiiifffff_param_1,
	.param .u64 .ptr .align 1 _Z11wave_kernelPfPKfS1_S1_iiiiiiiiifffff_param_2,
	.param .u64 .ptr .align 1 _Z11wave_kernelPfPKfS1_S1_iiiiiiiiifffff_param_3,
	.param .u32 _Z11wave_kernelPfPKfS1_S1_iiiiiiiiifffff_param_4,
	.param .u32 _Z11wave_kernelPfPKfS1_S1_iiiiiiiiifffff_param_5,
	.param .u32 _Z11wave_kernelPfPKfS1_S1_iiiiiiiiifffff_param_6,
	.param .u32 _Z11wave_kernelPfPKfS1_S1_iiiiiiiiifffff_param_7,
	.param .u32 _Z11wave_kernelPfPKfS1_S1_iiiiiiiiifffff_param_8,
	.param .u32 _Z11wave_kernelPfPKfS1_S1_iiiiiiiiifffff_param_9,
	.param .u32 _Z11wave_kernelPfPKfS1_S1_iiiiiiiiifffff_param_10,
	.param .u32 _Z11wave_kernelPfPKfS1_S1_iiiiiiiiifffff_param_11,
	.param .u32 _Z11wave_kernelPfPKfS1_S1_iiiiiiiiifffff_param_12,
	.param .f32 _Z11wave_kernelPfPKfS1_S1_iiiiiiiiifffff_param_13,
	.param .f32 _Z11wave_kernelPfPKfS1_S1_iiiiiiiiifffff_param_14,
	.param .f32 _Z11wave_kernelPfPKfS1_S1_iiiiiiiiifffff_param_15,
	.param .f32 _Z11wave_kernelPfPKfS1_S1_iiiiiiiiifffff_param_16,
	.param .f32 _Z11wave_kernelPfPKfS1_S1_iiiiiiiiifffff_param_17
)
{
	.reg .pred 	%p<6>;
	.reg .b32 	%r<36>;
	.reg .b32 	%f<49>;
	.reg .b64 	%rd<29>;

	ld.param.u64 	%rd2, [_Z11wave_kernelPfPKfS1_S1_iiiiiiiiifffff_param_1];
	ld.param.u64 	%rd4, [_Z11wave_kernelPfPKfS1_S1_iiiiiiiiifffff_param_3];
	ld.param.u32 	%r6, [_Z11wave_kernelPfPKfS1_S1_iiiiiiiiifffff_param_4];
	ld.param.u32 	%r7, [_Z11wave_kernelPfPKfS1_S1_iiiiiiiiifffff_param_5];
	ld.param.u32 	%r8, [_Z11wave_kernelPfPKfS1_S1_iiiiiiiiifffff_param_6];
	ld.param.u32 	%r10, [_Z11wave_kernelPfPKfS1_S1_iiiiiiiiifffff_param_7];
	ld.param.u32 	%r11, [_Z11wave_kernelPfPKfS1_S1_iiiiiiiiifffff_param_8];
	ld.param.u32 	%r12, [_Z11wave_kernelPfPKfS1_S1_iiiiiiiiifffff_param_9];
	ld.param.u32 	%r4, [_Z11wave_kernelPfPKfS1_S1_iiiiiiiiifffff_param_11];
	ld.param.u32 	%r5, [_Z11wave_kernelPfPKfS1_S1_iiiiiiiiifffff_param_12];
	ld.param.f32 	%f1, [_Z11wave_kernelPfPKfS1_S1_iiiiiiiiifffff_param_13];
	ld.param.f32 	%f2, [_Z11wave_kernelPfPKfS1_S1_iiiiiiiiifffff_param_14];
	ld.param.f32 	%f3, [_Z11wave_kernelPfPKfS1_S1_iiiiiiiiifffff_param_15];
	ld.param.f32 	%f4, [_Z11wave_kernelPfPKfS1_S1_iiiiiiiiifffff_param_16];
	ld.param.f32 	%f5, [_Z11wave_kernelPfPKfS1_S1_iiiiiiiiifffff_param_17];
	mov.u32 	%r13, %ctaid.x;
	mov.u32 	%r14, %ntid.x;
	mov.u32 	%r15, %tid.x;
	mad.lo.s32 	%r16, %r13, %r14, %r15;
	add.s32 	%r1, %r16, %r7;
	mov.u32 	%r17, %ctaid.y;
	mov.u32 	%r18, %ntid.y;
	mov.u32 	%r19, %tid.y;
	mad.lo.s32 	%r20, %r17, %r18, %r19;
	add.s32 	%r21, %r20, %r10;
	mov.u32 	%r22, %ctaid.z;
	mov.u32 	%r23, %ntid.z;
	mov.u32 	%r24, %tid.z;
	mad.lo.s32 	%r25, %r22, %r23, %r24;
	add.s32 	%r3, %r25, %r12;
	setp.gt.s32 	%p1, %r1, %r6;
	setp.gt.s32 	%p2, %r21, %r8;
	or.pred  	%p3, %p1, %p2;
	setp.gt.s32 	%p4, %r3, %r11;
	or.pred  	%p5, %p3, %p4;
	@%p5 bra 	$L__BB0_2;
	ld.param.u64 	%rd28, [_Z11wave_kernelPfPKfS1_S1_iiiiiiiiifffff_param_2];
	ld.param.u64 	%rd27, [_Z11wave_kernelPfPKfS1_S1_iiiiiiiiifffff_param_0];
	cvta.to.global.u64 	%rd6, %rd28;
	cvta.to.global.u64 	%rd7, %rd2;
	cvta.to.global.u64 	%rd8, %rd27;
	add.s32 	%r26, %r1, 4;
	mad.lo.s32 	%r27, %r4, %r26, %r21;
	add.s32 	%r28, %r27, 4;
	mad.lo.s32 	%r29, %r28, %r5, %r3;
	add.s32 	%r30, %r29, 4;
	mul.lo.s32 	%r31, %r5, %r4;
	mul.wide.s32 	%rd9, %r30, 4;
	add.s64 	%rd10, %rd6, %rd9;
	ld.global.nc.f32 	%f7, [%rd10];
	mul.f32 	%f8, %f7, 0fC0200000;
	shl.b32 	%r32, %r31, 1;
	sub.s32 	%r33, %r30, %r32;
	mul.wide.s32 	%rd11, %r33, 4;
	add.s64 	%rd12, %rd6, %rd11;
	ld.global.nc.f32 	%f9, [%rd12];
	mul.wide.s32 	%rd13, %r32, 4;
	add.s64 	%rd14, %rd10, %rd13;
	ld.global.nc.f32 	%f10, [%rd14];
	add.f32 	%f11, %f9, %f10;
	mul.f32 	%f12, %f11, 0f3DAAAAAB;
	sub.f32 	%f13, %f8, %f12;
	mul.wide.s32 	%rd15, %r31, 4;
	add.s64 	%rd16, %rd12, %rd15;
	ld.global.nc.f32 	%f14, [%rd16];
	add.s64 	%rd17, %rd10, %rd15;
	ld.global.nc.f32 	%f15, [%rd17];
	add.f32 	%f16, %f14, %f15;
	fma.rn.f32 	%f17, %f16, 0f3FAAAAAB, %f13;
	shl.b32 	%r34, %r5, 1;
	sub.s32 	%r35, %r30, %r34;
	mul.wide.s32 	%rd18, %r35, 4;
	add.s64 	%rd19, %rd6, %rd18;
	ld.global.nc.f32 	%f18, [%rd19];
	mul.wide.s32 	%rd20, %r34, 4;
	add.s64 	%rd21, %rd10, %rd20;
	ld.global.nc.f32 	%f19, [%rd21];
	add.f32 	%f20, %f18, %f19;
	mul.f32 	%f21, %f20, 0f3DAAAAAB;
	sub.f32 	%f22, %f8, %f21;
	mul.wide.s32 	%rd22, %r5, 4;
	add.s64 	%rd23, %rd19, %rd22;
	ld.global.nc.f32 	%f23, [%rd23];
	add.s64 	%rd24, %rd10, %rd22;
	ld.global.nc.f32 	%f24, [%rd24];
	add.f32 	%f25, %f23, %f24;
	fma.rn.f32 	%f26, %f25, 0f3FAAAAAB, %f22;
	ld.global.nc.f32 	%f27, [%rd10+-8];
	ld.global.nc.f32 	%f28, [%rd10+8];
	add.f32 	%f29, %f27, %f28;
	mul.f32 	%f30, %f29, 0f3DAAAAAB;
	sub.f32 	%f31, %f8, %f30;
	ld.global.nc.f32 	%f32, [%rd10+-4];
	ld.global.nc.f32 	%f33, [%rd10+4];
	add.f32 	%f34, %f32, %f33;
	fma.rn.f32 	%f35, %f34, 0f3FAAAAAB, %f31;
	add.s64 	%rd5, %rd4, %rd9;
	// begin inline asm
	ld.global.nc.f32 %f6, [%rd5];
	// end inline asm
	mul.f32 	%f36, %f4, %f26;
	fma.rn.f32 	%f37, %f3, %f17, %f36;
	fma.rn.f32 	%f38, %f5, %f35, %f37;
	add.f32 	%f39, %f2, %f2;
	mul.f32 	%f40, %f39, %f7;
	add.s64 	%rd25, %rd7, %rd9;
	ld.global.nc.f32 	%f41, [%rd25];
	mul.f32 	%f42, %f2, %f41;
	sub.f32 	%f43, %f42, %f40;
	mul.f32 	%f44, %f1, %f1;
	mul.f32 	%f45, %f6, %f43;
	sub.f32 	%f46, %f38, %f45;
	mul.f32 	%f47, %f44, %f46;
	div.rn.f32 	%f48, %f47, %f6;
	add.s64 	%rd26, %rd8, %rd9;
	st.global.f32 	[%rd26], %f48;
$L__BB0_2:
	ret;

}
	// .globl	_Z23source_injection_kernelPfPKfS1_S1_iiiiiiiiiiiiiffffff
.visible .entry _Z23source_injection_kernelPfPKfS1_S1_iiiiiiiiiiiiiffffff(
	.param .u64 .ptr .align 1 _Z23source_injection_kernelPfPKfS1_S1_iiiiiiiiiiiiiffffff_param_0,
	.param .u64 .ptr .align 1 _Z23source_injection_kernelPfPKfS1_S1_iiiiiiiiiiiiiffffff_param_1,
	.param .u64 .ptr .align 1 _Z23source_injection_kernelPfPKfS1_S1_iiiiiiiiiiiiiffffff_param_2,
	.param .u64 .ptr .align 1 _Z23source_injection_kernelPfPKfS1_S1_iiiiiiiiiiiiiffffff_param_3,
	.param .u32 _Z23source_injection_kernelPfPKfS1_S1_iiiiiiiiiiiiiffffff_param_4,
	.param .u32 _Z23source_injection_kernelPfPKfS1_S1_iiiiiiiiiiiiiffffff_param_5,
	.param .u32 _Z23source_injection_kernelPfPKfS1_S1_iiiiiiiiiiiiiffffff_param_6,
	.param .u32 _Z23source_injection_kernelPfPKfS1_S1_iiiiiiiiiiiiiffffff_param_7,
	.param .u32 _Z23source_injection_kernelPfPKfS1_S1_iiiiiiiiiiiiiffffff_param_8,
	.param .u32 _Z23source_injection_kernelPfPKfS1_S1_iiiiiiiiiiiiiffffff_param_9,
	.param .u32 _Z23source_injection_kernelPfPKfS1_S1_iiiiiiiiiiiiiffffff_param_10,
	.param .u32 _Z23source_injection_kernelPfPKfS1_S1_iiiiiiiiiiiiiffffff_param_11,
	.param .u32 _Z23source_injection_kernelPfPKfS1_S1_iiiiiiiiiiiiiffffff_param_12,
	.param .u32 _Z23source_injection_kernelPfPKfS1_S1_iiiiiiiiiiiiiffffff_param_13,
	.param .u32 _Z23source_injection_kernelPfPKfS1_S1_iiiiiiiiiiiiiffffff_param_14,
	.param .u32 _Z23source_injection_kernelPfPKfS1_S1_iiiiiiiiiiiiiffffff_param_15,
	.param .u32 _Z23source_injection_kernelPfPKfS1_S1_iiiiiiiiiiiiiffffff_param_16,
	.param .f32 _Z23source_injection_kernelPfPKfS1_S1_iiiiiiiiiiiiiffffff_param_17,
	.param .f32 _Z23source_injection_kernelPfPKfS1_S1_iiiiiiiiiiiiiffffff_param_18,
	.param .f32 _Z23source_injection_kernelPfPKfS1_S1_iiiiiiiiiiiiiffffff_param_19,
	.param .f32 _Z23source_injection_kernelPfPKfS1_S1_iiiiiiiiiiiiiffffff_param_20,
	.param .f32 _Z23source_injection_kernelPfPKfS1_S1_iiiiiiiiiiiiiffffff_param_21,
	.param .f32 _Z23source_injection_kernelPfPKfS1_S1_iiiiiiiiiiiiiffffff_param_22
)
{
	.reg .pred 	%p<59>;
	.reg .b32 	%r<55>;
	.reg .b32 	%f<79>;
	.reg .b64 	%rd<38>;

	ld.param.u64 	%rd5, [_Z23source_injection_kernelPfPKfS1_S1_iiiiiiiiiiiiiffffff_param_0];
	ld.param.u64 	%rd2, [_Z23source_injection_kernelPfPKfS1_S1_iiiiiiiiiiiiiffffff_param_1];
	ld.param.u32 	%r16, [_Z23source_injection_kernelPfPKfS1_S1_iiiiiiiiiiiiiffffff_param_4];
	ld.param.u32 	%r26, [_Z23source_injection_kernelPfPKfS1_S1_iiiiiiiiiiiiiffffff_param_5];
	ld.param.u32 	%r27, [_Z23source_injection_kernelPfPKfS1_S1_iiiiiiiiiiiiiffffff_param_6];
	ld.param.u32 	%r17, [_Z23source_injection_kernelPfPKfS1_S1_iiiiiiiiiiiiiffffff_param_7];
	ld.param.u32 	%r18, [_Z23source_injection_kernelPfPKfS1_S1_iiiiiiiiiiiiiffffff_param_8];
	ld.param.u32 	%r19, [_Z23source_injection_kernelPfPKfS1_S1_iiiiiiiiiiiiiffffff_param_9];
	ld.param.u32 	%r20, [_Z23source_injection_kernelPfPKfS1_S1_iiiiiiiiiiiiiffffff_param_10];
	ld.param.u32 	%r22, [_Z23source_injection_kernelPfPKfS1_S1_iiiiiiiiiiiiiffffff_param_12];
	ld.param.u32 	%r23, [_Z23source_injection_kernelPfPKfS1_S1_iiiiiiiiiiiiiffffff_param_14];
	ld.param.u32 	%r24, [_Z23source_injection_kernelPfPKfS1_S1_iiiiiiiiiiiiiffffff_param_15];
	ld.param.u32 	%r25, [_Z23source_injection_kernelPfPKfS1_S1_iiiiiiiiiiiiiffffff_param_16];
	ld.param.f32 	%f12, [_Z23source_injection_kernelPfPKfS1_S1_iiiiiiiiiiiiiffffff_param_17];
	ld.param.f32 	%f13, [_Z23source_injection_kernelPfPKfS1_S1_iiiiiiiiiiiiiffffff_param_18];
	ld.param.f32 	%f14, [_Z23source_injection_kernelPfPKfS1_S1_iiiiiiiiiiiiiffffff_param_19];
	ld.param.f32 	%f15, [_Z23source_injection_kernelPfPKfS1_S1_iiiiiiiiiiiiiffffff_param_20];
	ld.param.f32 	%f16, [_Z23source_injection_kernelPfPKfS1_S1_iiiiiiiiiiiiiffffff_param_21];
	ld.param.f32 	%f17, [_Z23source_injection_kernelPfPKfS1_S1_iiiiiiiiiiiiiffffff_param_22];
	cvta.to.global.u64 	%rd1, %rd5;
	mov.u32 	%r28, %ctaid.x;
	mov.u32 	%r29, %ntid.x;
	mov.u32 	%r30, %tid.x;
	mad.lo.s32 	%r31, %r28, %r29, %r30;
	add.s32 	%r1, %r31, %r27;
	setp.gt.s32 	%p9, %r1, %r26;
	@%p9 bra 	$L__BB1_17;
	ld.param.u32 	%r51, [_Z23source_injection_kernelPfPKfS1_S1_iiiiiiiiiiiiiffffff_param_11];
	ld.param.u64 	%rd37, [_Z23source_injection_kernelPfPKfS1_S1_iiiiiiiiiiiiiffffff_param_3];
	ld.param.u64 	%rd36, [_Z23source_injection_kernelPfPKfS1_S1_iiiiiiiiiiiiiffffff_param_2];
	cvta.to.global.u64 	%rd6, %rd37;
	cvta.to.global.u64 	%rd7, %rd36;
	mul.lo.s32 	%r32, %r1, 3;
	mul.wide.s32 	%rd8, %r32, 4;
	add.s64 	%rd9, %rd6, %rd8;
	ld.global.nc.f32 	%f18, [%rd9];
	ld.global.nc.f32 	%f19, [%rd9+4];
	ld.global.nc.f32 	%f20, [%rd9+8];
	sub.f32 	%f21, %f18, %f15;
	div.rn.f32 	%f22, %f21, %f12;
	cvt.rmi.f32.f32 	%f23, %f22;
	cvt.rzi.s32.f32 	%r33, %f23;
	sub.f32 	%f24, %f19, %f16;
	div.rn.f32 	%f25, %f24, %f13;
	cvt.rmi.f32.f32 	%f26, %f25;
	cvt.rzi.s32.f32 	%r34, %f26;
	sub.f32 	%f27, %f20, %f17;
	div.rn.f32 	%f28, %f27, %f14;
	cvt.rmi.f32.f32 	%f29, %f28;
	cvt.rzi.s32.f32 	%r35, %f29;
	sub.f32 	%f1, %f22, %f23;
	sub.f32 	%f2, %f25, %f26;
	sub.f32 	%f3, %f28, %f29;
	mad.lo.s32 	%r36, %r25, %r16, %r1;
	mul.wide.s32 	%rd10, %r36, 4;
	add.s64 	%rd11, %rd7, %rd10;
	ld.global.nc.f32 	%f4, [%rd11];
	add.s32 	%r5, %r18, -1;
	add.s32 	%r6, %r20, -1;
	add.s32 	%r7, %r19, 1;
	add.s32 	%r8, %r22, -1;
	add.s32 	%r9, %r51, 1;
	mov.f32 	%f30, 0f3F800000;
	sub.f32 	%f5, %f30, %f1;
	sub.f32 	%f6, %f30, %f2;
	sub.f32 	%f7, %f30, %f3;
	add.s32 	%r37, %r17, 1;
	setp.ge.s32 	%p10, %r33, %r5;
	setp.le.s32 	%p11, %r33, %r37;
	and.pred  	%p1, %p10, %p11;
	add.s32 	%r38, %r33, 4;
	mad.lo.s32 	%r39, %r38, %r23, %r34;
	setp.ge.s32 	%p12, %r34, %r6;
	and.pred  	%p13, %p1, %p12;
	setp.le.s32 	%p14, %r34, %r7;
	and.pred  	%p2, %p13, %p14;
	not.pred 	%p15, %p2;
	mul.f32 	%f8, %f5, %f6;
	add.s32 	%r10, %r39, 4;
	mad.lo.s32 	%r11, %r10, %r24, 4;
	setp.lt.s32 	%p16, %r35, %r8;
	or.pred  	%p17, %p15, %p16;
	setp.gt.s32 	%p18, %r35, %r9;
	or.pred  	%p19, %p17, %p18;
	@%p19 bra 	$L__BB1_3;
	mul.f32 	%f32, %f8, %f7;
	add.s32 	%r40, %r11, %r35;
	mul.wide.s32 	%rd13, %r40, 4;
	add.s64 	%rd12, %rd2, %rd13;
	// begin inline asm
	ld.global.nc.f32 %f31, [%rd12];
	// end inline asm
	mul.f32 	%f33, %f32, 0f3C23D70A;
	mul.f32 	%f34, %f4, %f33;
	div.rn.f32 	%f35, %f34, %f31;
	add.s64 	%rd14, %rd1, %rd13;
	atom.global.add.f32 	%f36, [%rd14], %f35;
$L__BB1_3:
	ld.param.u32 	%r52, [_Z23source_injection_kernelPfPKfS1_S1_iiiiiiiiiiiiiffffff_param_11];
	add.s32 	%r12, %r35, 1;
	setp.ge.s32 	%p20, %r12, %r8;
	setp.le.s32 	%p21, %r35, %r52;
	and.pred  	%p22, %p20, %p21;
	and.pred  	%p23, %p2, %p22;
	not.pred 	%p24, %p23;
	@%p24 bra 	$L__BB1_5;
	mul.f32 	%f38, %f8, %f3;
	add.s32 	%r41, %r11, %r12;
	mul.wide.s32 	%rd16, %r41, 4;
	add.s64 	%rd15, %rd2, %rd16;
	// begin inline asm
	ld.global.nc.f32 %f37, [%rd15];
	// end inline asm
	mul.f32 	%f39, %f38, 0f3C23D70A;
	mul.f32 	%f40, %f4, %f39;
	div.rn.f32 	%f41, %f40, %f37;
	add.s64 	%rd17, %rd1, %rd16;
	atom.global.add.f32 	%f42, [%rd17], %f41;
$L__BB1_5:
	add.s32 	%r42, %r34, 1;
	setp.ge.s32 	%p27, %r42, %r6;
	setp.le.s32 	%p28, %r34, %r19;
	and.pred  	%p3, %p27, %p28;
	and.pred  	%p4, %p1, %p3;
	not.pred 	%p30, %p4;
	mul.f32 	%f9, %f5, %f2;
	add.s32 	%r13, %r11, %r24;
	or.pred  	%p31, %p30, %p16;
	or.pred  	%p32, %p31, %p18;
	@%p32 bra 	$L__BB1_7;
	mul.f32 	%f44, %f9, %f7;
	add.s32 	%r43, %r13, %r35;
	mul.wide.s32 	%rd19, %r43, 4;
	add.s64 	%rd18, %rd2, %rd19;
	// begin inline asm
	ld.global.nc.f32 %f43, [%rd18];
	// end inline asm
	mul.f32 	%f45, %f44, 0f3C23D70A;
	mul.f32 	%f46, %f4, %f45;
	div.rn.f32 	%f47, %f46, %f43;
	add.s64 	%rd20, %rd1, %rd19;
	atom.global.add.f32 	%f48, [%rd20], %f47;
$L__BB1_7:
	ld.param.u32 	%r53, [_Z23source_injection_kernelPfPKfS1_S1_iiiiiiiiiiiiiffffff_param_11];
	setp.ge.s32 	%p33, %r12, %r8;
	setp.le.s32 	%p34, %r35, %r53;
	and.pred  	%p35, %p33, %p34;
	and.pred  	%p36, %p4, %p35;
	not.pred 	%p37, %p36;
	@%p37 bra 	$L__BB1_9;
	mul.f32 	%f50, %f9, %f3;
	add.s32 	%r44, %r13, %r12;
	mul.wide.s32 	%rd22, %r44, 4;
	add.s64 	%rd21, %rd2, %rd22;
	// begin inline asm
	ld.global.nc.f32 %f49, [%rd21];
	// end inline asm
	mul.f32 	%f51, %f50, 0f3C23D70A;
	mul.f32 	%f52, %f4, %f51;
	div.rn.f32 	%f53, %f52, %f49;
	add.s64 	%rd23, %rd1, %rd22;
	atom.global.add.f32 	%f54, [%rd23], %f53;
$L__BB1_9:
	setp.gt.s32 	%p38, %r35, %r9;
	setp.lt.s32 	%p39, %r35, %r8;
	setp.le.s32 	%p40, %r34, %r7;
	setp.ge.s32 	%p41, %r34, %r6;
	add.s32 	%r45, %r33, 1;
	setp.ge.s32 	%p42, %r45, %r5;
	setp.le.s32 	%p43, %r33, %r17;
	and.pred  	%p5, %p42, %p43;
	and.pred  	%p44, %p5, %p41;
	and.pred  	%p6, %p44, %p40;
	not.pred 	%p45, %p6;
	mul.f32 	%f10, %f1, %f6;
	add.s32 	%r46, %r10, %r23;
	mad.lo.s32 	%r14, %r46, %r24, 4;
	or.pred  	%p46, %p45, %p39;
	or.pred  	%p47, %p46, %p38;
	@%p47 bra 	$L__BB1_11;
	mul.f32 	%f56, %f10, %f7;
	add.s32 	%r47, %r14, %r35;
	mul.wide.s32 	%rd25, %r47, 4;
	add.s64 	%rd24, %rd2, %rd25;
	// begin inline asm
	ld.global.nc.f32 %f55, [%rd24];
	// end inline asm
	mul.f32 	%f57, %f56, 0f3C23D70A;
	mul.f32 	%f58, %f4, %f57;
	div.rn.f32 	%f59, %f58, %f55;
	add.s64 	%rd26, %rd1, %rd25;
	atom.global.add.f32 	%f60, [%rd26], %f59;
$L__BB1_11:
	ld.param.u32 	%r54, [_Z23source_injection_kernelPfPKfS1_S1_iiiiiiiiiiiiiffffff_param_11];
	setp.ge.s32 	%p48, %r12, %r8;
	setp.le.s32 	%p49, %r35, %r54;
	and.pred  	%p7, %p48, %p49;
	and.pred  	%p50, %p6, %p7;
	not.pred 	%p51, %p50;
	@%p51 bra 	$L__BB1_13;
	mul.f32 	%f62, %f10, %f3;
	add.s32 	%r48, %r14, %r12;
	mul.wide.s32 	%rd28, %r48, 4;
	add.s64 	%rd27, %rd2, %rd28;
	// begin inline asm
	ld.global.nc.f32 %f61, [%rd27];
	// end inline asm
	mul.f32 	%f63, %f62, 0f3C23D70A;
	mul.f32 	%f64, %f4, %f63;
	div.rn.f32 	%f65, %f64, %f61;
	add.s64 	%rd29, %rd1, %rd28;
	atom.global.add.f32 	%f66, [%rd29], %f65;
$L__BB1_13:
	setp.gt.s32 	%p52, %r35, %r9;
	setp.lt.s32 	%p53, %r35, %r8;
	and.pred  	%p8, %p5, %p3;
	not.pred 	%p54, %p8;
	mul.f32 	%f11, %f1, %f2;
	add.s32 	%r15, %r14, %r24;
	or.pred  	%p55, %p54, %p53;
	or.pred  	%p56, %p55, %p52;
	@%p56 bra 	$L__BB1_15;
	mul.f32 	%f68, %f11, %f7;
	add.s32 	%r49, %r15, %r35;
	mul.wide.s32 	%rd31, %r49, 4;
	add.s64 	%rd30, %rd2, %rd31;
	// begin inline asm
	ld.global.nc.f32 %f67, [%rd30];
	// end inline asm
	mul.f32 	%f69, %f68, 0f3C23D70A;
	mul.f32 	%f70, %f4, %f69;
	div.rn.f32 	%f71, %f70, %f67;
	add.s64 	%rd32, %rd1, %rd31;
	atom.global.add.f32 	%f72, [%rd32], %f71;
$L__BB1_15:
	and.pred  	%p57, %p8, %p7;
	not.pred 	%p58, %p57;
	@%p58 bra 	$L__BB1_17;
	mul.f32 	%f74, %f11, %f3;
	add.s32 	%r50, %r15, %r12;
	mul.wide.s32 	%rd34, %r50, 4;
	add.s64 	%rd33, %rd2, %rd34;
	// begin inline asm
	ld.global.nc.f32 %f73, [%rd33];
	// end inline asm
	mul.f32 	%f75, %f74, 0f3C23D70A;
	mul.f32 	%f76, %f4, %f75;
	div.rn.f32 	%f77, %f76, %f73;
	add.s64 	%rd35, %rd1, %rd34;
	atom.global.add.f32 	%f78, [%rd35], %f77;
$L__BB1_17:
	ret;

}


// ===== COMPILED SASS (sm_100) =====

	.target	sm_100

	.elftype	@"ET_EXEC"


//--------------------- .note.nv.tkinfo           --------------------------
	.section	.note.nv.tkinfo,"",@"SHT_NOTE"
	.sectionflags	@"SHF_NOTE_NV_TKINFO"
	.tkinfo
        /*0018*/ 	.word	0x00000002
        /*0030*/ 	.string	""
        /*0030*/ 	.string	"ptxas"
        /*0030*/ 	.string	"Cuda compilation tools, release 13.0, V13.0.88"
        /*0030*/ 	.string	"Build cuda_13.0.r13.0/compiler.36424714_0"
        /*0030*/ 	.string	"-arch sm_100 -m 64 "



//--------------------- .note.nv.cuinfo           --------------------------
	.section	.note.nv.cuinfo,"",@"SHT_NOTE"
	.sectionflags	@"SHF_NOTE_NV_CUINFO"
        /*0018*/ 	.short	0x0002
        /*001a*/ 	.short	0x0064
        /*001c*/ 	.short	0x0082
	.zero		2


//--------------------- .nv.info                  --------------------------
	.section	.nv.info,"",@"SHT_CUDA_INFO"
	.align	4


	//----- nvinfo : EIATTR_REGCOUNT
	.align		4
        /*0000*/ 	.byte	0x04, 0x2f
        /*0002*/ 	.short	(.L_1 - .L_0)
	.align		4
.L_0:
        /*0004*/ 	.word	index@(_Z11wave_kernelPfPKfS1_S1_iiiiiiiiifffff)
        /*0008*/ 	.word	0x00000020


	//----- nvinfo : EIATTR_FRAME_SIZE
	.align		4
.L_1:
        /*000c*/ 	.byte	0x04, 0x11
        /*000e*/ 	.short	(.L_3 - .L_2)
	.align		4
.L_2:
        /*0010*/ 	.word	index@($__internal_1_$__cuda_sm3x_div_rn_noftz_f32_slowpath)
        /*0014*/ 	.word	0x00000000


	//----- nvinfo : EIATTR_FRAME_SIZE
	.align		4
.L_3:
        /*0018*/ 	.byte	0x04, 0x11
        /*001a*/ 	.short	(.L_5 - .L_4)
	.align		4
.L_4:
        /*001c*/ 	.word	index@(_Z11wave_kernelPfPKfS1_S1_iiiiiiiiifffff)
        /*0020*/ 	.word	0x00000000


	//----- nvinfo : EIATTR_REGCOUNT
	.align		4
.L_5:
        /*0024*/ 	.byte	0x04, 0x2f
        /*0026*/ 	.short	(.L_7 - .L_6)
	.align		4
.L_6:
        /*0028*/ 	.word	index@(_Z23source_injection_kernelPfPKfS1_S1_iiiiiiiiiiiiiffffff)
        /*002c*/ 	.word	0x0000001c


	//----- nvinfo : EIATTR_FRAME_SIZE
	.align		4
.L_7:
        /*0030*/ 	.byte	0x04, 0x11
        /*0032*/ 	.short	(.L_9 - .L_8)
	.align		4
.L_8:
        /*0034*/ 	.word	index@($__internal_0_$__cuda_sm3x_div_rn_noftz_f32_slowpath)
        /*0038*/ 	.word	0x00000000


	//----- nvinfo : EIATTR_FRAME_SIZE
	.align		4
.L_9:
        /*003c*/ 	.byte	0x04, 0x11
        /*003e*/ 	.short	(.L_11 - .L_10)
	.align		4
.L_10:
        /*0040*/ 	.word	index@(_Z23source_injection_kernelPfPKfS1_S1_iiiiiiiiiiiiiffffff)
        /*0044*/ 	.word	0x00000000


	//----- nvinfo : EIATTR_MIN_STACK_SIZE
	.align		4
.L_11:
        /*0048*/ 	.byte	0x04, 0x12
        /*004a*/ 	.short	(.L_13 - .L_12)
	.align		4
.L_12:
        /*004c*/ 	.word	index@(_Z23source_injection_kernelPfPKfS1_S1_iiiiiiiiiiiiiffffff)
        /*0050*/ 	.word	0x00000000


	//----- nvinfo : EIATTR_MIN_STACK_SIZE
	.align		4
.L_13:
        /*0054*/ 	.byte	0x04, 0x12
        /*0056*/ 	.short	(.L_15 - .L_14)
	.align		4
.L_14:
        /*0058*/ 	.word	index@(_Z11wave_kernelPfPKfS1_S1_iiiiiiiiifffff)
        /*005c*/ 	.word	0x00000000
.L_15:


//--------------------- .nv.compat                --------------------------
	.section	.nv.compat,"",@"SHT_CUDA_COMPAT_INFO"
	.align	4
        /*0000*/ 	.byte	0x02, 0x09, 0x00, 0x00, 0x02, 0x02, 0x01, 0x00, 0x02, 0x05, 0x05, 0x00, 0x03, 0x07, 0x01, 0x01
        /*0010*/ 	.byte	0x02, 0x03, 0x00, 0x00, 0x02, 0x06, 0x01, 0x00, 0x04, 0x0b, 0x08, 0x00, 0x01, 0x00, 0x00, 0x00
        /*0020*/ 	.byte	0x00, 0x00, 0x00, 0x00


//--------------------- .nv.info._Z23source_injection_kernelPfPKfS1_S1_iiiiiiiiiiiiiffffff --------------------------
	.section	.nv.info._Z23source_injection_kernelPfPKfS1_S1_iiiiiiiiiiiiiffffff,"",@"SHT_CUDA_INFO"
	.sectionflags	@""
	.align	4


	//----- nvinfo : EIATTR_CUDA_API_VERSION
	.align		4
        /*0000*/ 	.byte	0x04, 0x37
        /*0002*/ 	.short	(.L_17 - .L_16)
.L_16:
        /*0004*/ 	.word	0x00000082


	//----- nvinfo : EIATTR_KPARAM_INFO
	.align		4
.L_17:
        /*0008*/ 	.byte	0x04, 0x17
        /*000a*/ 	.short	(.L_19 - .L_18)
.L_18:
        /*000c*/ 	.word	0x00000000
        /*0010*/ 	.short	0x0016
        /*0012*/ 	.short	0x0068
        /*0014*/ 	.byte	0x00, 0xf0, 0x11, 0x00


	//----- nvinfo : EIATTR_KPARAM_INFO
	.align		4
.L_19:
        /*0018*/ 	.byte	0x04, 0x17
        /*001a*/ 	.short	(.L_21 - .L_20)
.L_20:
        /*001c*/ 	.word	0x00000000
        /*0020*/ 	.short	0x0015
        /*0022*/ 	.short	0x0064
        /*0024*/ 	.byte	0x00, 0xf0, 0x11, 0x00


	//----- nvinfo : EIATTR_KPARAM_INFO
	.align		4
.L_21:
        /*0028*/ 	.byte	0x04, 0x17
        /*002a*/ 	.short	(.L_23 - .L_22)
.L_22:
        /*002c*/ 	.word	0x00000000
        /*0030*/ 	.short	0x0014
        /*0032*/ 	.short	0x0060
        /*0034*/ 	.byte	0x00, 0xf0, 0x11, 0x00


	//----- nvinfo : EIATTR_KPARAM_INFO
	.align		4
.L_23:
        /*0038*/ 	.byte	0x04, 0x17
        /*003a*/ 	.short	(.L_25 - .L_24)
.L_24:
        /*003c*/ 	.word	0x00000000
        /*0040*/ 	.short	0x0013
        /*0042*/ 	.short	0x005c
        /*0044*/ 	.byte	0x00, 0xf0, 0x11, 0x00


	//----- nvinfo : EIATTR_KPARAM_INFO
	.align		4
.L_25:
        /*0048*/ 	.byte	0x04, 0x17
        /*004a*/ 	.short	(.L_27 - .L_26)
.L_26:
        /*004c*/ 	.word	0x00000000
        /*0050*/ 	.short	0x0012
        /*0052*/ 	.short	0x0058
        /*0054*/ 	.byte	0x00, 0xf0, 0x11, 0x00


	//----- nvinfo : EIATTR_KPARAM_INFO
	.align		4
.L_27:
        /*0058*/ 	.byte	0x04, 0x17
        /*005a*/ 	.short	(.L_29 - .L_28)
.L_28:
        /*005c*/ 	.word	0x00000000
        /*0060*/ 	.short	0x0011
        /*0062*/ 	.short	0x0054
        /*0064*/ 	.byte	0x00, 0xf0, 0x11, 0x00


	//----- nvinfo : EIATTR_KPARAM_INFO
	.align		4
.L_29:
        /*0068*/ 	.byte	0x04, 0x17
        /*006a*/ 	.short	(.L_31 - .L_30)
.L_30:
        /*006c*/ 	.word	0x00000000
        /*0070*/ 	.short	0x0010
        /*0072*/ 	.short	0x0050
        /*0074*/ 	.byte	0x00, 0xf0, 0x11, 0x00


	//----- nvinfo : EIATTR_KPARAM_INFO
	.align		4
.L_31:
        /*0078*/ 	.byte	0x04, 0x17
        /*007a*/ 	.short	(.L_33 - .L_32)
.L_32:
        /*007c*/ 	.word	0x00000000
        /*0080*/ 	.short	0x000f
        /*0082*/ 	.short	0x004c
        /*0084*/ 	.byte	0x00, 0xf0, 0x11, 0x00


	//----- nvinfo : EIATTR_KPARAM_INFO
	.align		4
.L_33:
        /*0088*/ 	.byte	0x04, 0x17
        /*008a*/ 	.short	(.L_35 - .L_34)
.L_34:
        /*008c*/ 	.word	0x00000000
        /*0090*/ 	.short	0x000e
        /*0092*/ 	.short	0x0048
        /*0094*/ 	.byte	0x00, 0xf0, 0x11, 0x00


	//----- nvinfo : EIATTR_KPARAM_INFO
	.align		4
.L_35:
        /*0098*/ 	.byte	0x04, 0x17
        /*009a*/ 	.short	(.L_37 - .L_36)
.L_36:
        /*009c*/ 	.word	0x00000000
        /*00a0*/ 	.short	0x000d
        /*00a2*/ 	.short	0x0044
        /*00a4*/ 	.byte	0x00, 0xf0, 0x11, 0x00


	//----- nvinfo : EIATTR_KPARAM_INFO
	.align		4
.L_37:
        /*00a8*/ 	.byte	0x04, 0x17
        /*00aa*/ 	.short	(.L_39 - .L_38)
.L_38:
        /*00ac*/ 	.word	0x00000000
        /*00b0*/ 	.short	0x000c
        /*00b2*/ 	.short	0x0040
        /*00b4*/ 	.byte	0x00, 0xf0, 0x11, 0x00


	//----- nvinfo : EIATTR_KPARAM_INFO
	.align		4
.L_39:
        /*00b8*/ 	.byte	0x04, 0x17
        /*00ba*/ 	.short	(.L_41 - .L_40)
.L_40:
        /*00bc*/ 	.word	0x00000000
        /*00c0*/ 	.short	0x000b
        /*00c2*/ 	.short	0x003c
        /*00c4*/ 	.byte	0x00, 0xf0, 0x11, 0x00


	//----- nvinfo : EIATTR_KPARAM_INFO
	.align		4
.L_41:
        /*00c8*/ 	.byte	0x04, 0x17
        /*00ca*/ 	.short	(.L_43 - .L_42)
.L_42:
        /*00cc*/ 	.word	0x00000000
        /*00d0*/ 	.short	0x000a
        /*00d2*/ 	.short	0x0038
        /*00d4*/ 	.byte	0x00, 0xf0, 0x11, 0x00


	//----- nvinfo : EIATTR_KPARAM_INFO
	.align		4
.L_43:
        /*00d8*/ 	.byte	0x04, 0x17
        /*00da*/ 	.short	(.L_45 - .L_44)
.L_44:
        /*00dc*/ 	.word	0x00000000
        /*00e0*/ 	.short	0x0009
        /*00e2*/ 	.short	0x0034
        /*00e4*/ 	.byte	0x00, 0xf0, 0x11, 0x00


	//----- nvinfo : EIATTR_KPARAM_INFO
	.align		4
.L_45:
        /*00e8*/ 	.byte	0x04, 0x17
        /*00ea*/ 	.short	(.L_47 - .L_46)
.L_46:
        /*00ec*/ 	.word	0x00000000
        /*00f0*/ 	.short	0x0008
        /*00f2*/ 	.short	0x0030
        /*00f4*/ 	.byte	0x00, 0xf0, 0x11, 0x00


	//----- nvinfo : EIATTR_KPARAM_INFO
	.align		4
.L_47:
        /*00f8*/ 	.byte	0x04, 0x17
        /*00fa*/ 	.short	(.L_49 - .L_48)
.L_48:
        /*00fc*/ 	.word	0x00000000
        /*0100*/ 	.short	0x0007
        /*0102*/ 	.short	0x002c
        /*0104*/ 	.byte	0x00, 0xf0, 0x11, 0x00


	//----- nvinfo : EIATTR_KPARAM_INFO
	.align		4
.L_49:
        /*0108*/ 	.byte	0x04, 0x17
        /*010a*/ 	.short	(.L_51 - .L_50)
.L_50:
        /*010c*/ 	.word	0x00000000
        /*0110*/ 	.short	0x0006
        /*0112*/ 	.short	0x0028
        /*0114*/ 	.byte	0x00, 0xf0, 0x11, 0x00


	//----- nvinfo : EIATTR_KPARAM_INFO
	.align		4
.L_51:
        /*0118*/ 	.byte	0x04, 0x17
        /*011a*/ 	.short	(.L_53 - .L_52)
.L_52:
        /*011c*/ 	.word	0x00000000
        /*0120*/ 	.short	0x0005
        /*0122*/ 	.short	0x0024
        /*0124*/ 	.byte	0x00, 0xf0, 0x11, 0x00


	//----- nvinfo : EIATTR_KPARAM_INFO
	.align		4
.L_53:
        /*0128*/ 	.byte	0x04, 0x17
        /*012a*/ 	.short	(.L_55 - .L_54)
.L_54:
        /*012c*/ 	.word	0x00000000
        /*0130*/ 	.short	0x0004
        /*0132*/ 	.short	0x0020
        /*0134*/ 	.byte	0x00, 0xf0, 0x11, 0x00


	//----- nvinfo : EIATTR_KPARAM_INFO
	.align		4
.L_55:
        /*0138*/ 	.byte	0x04, 0x17
        /*013a*/ 	.short	(.L_57 - .L_56)
.L_56:
        /*013c*/ 	.word	0x00000000
        /*0140*/ 	.short	0x0003
        /*0142*/ 	.short	0x0018
        /*0144*/ 	.byte	0x00, 0xf5, 0x21, 0x00


	//----- nvinfo : EIATTR_KPARAM_INFO
	.align		4
.L_57:
        /*0148*/ 	.byte	0x04, 0x17
        /*014a*/ 	.short	(.L_59 - .L_58)
.L_58:
        /*014c*/ 	.word	0x00000000
        /*0150*/ 	.short	0x0002
        /*0152*/ 	.short	0x0010
        /*0154*/ 	.byte	0x00, 0xf5, 0x21, 0x00


	//----- nvinfo : EIATTR_KPARAM_INFO
	.align		4
.L_59:
        /*0158*/ 	.byte	0x04, 0x17
        /*015a*/ 	.short	(.L_61 - .L_60)
.L_60:
        /*015c*/ 	.word	0x00000000
        /*0160*/ 	.short	0x0001
        /*0162*/ 	.short	0x0008
        /*0164*/ 	.byte	0x00, 0xf5, 0x21, 0x00


	//----- nvinfo : EIATTR_KPARAM_INFO
	.align		4
.L_61:
        /*0168*/ 	.byte	0x04, 0x17
        /*016a*/ 	.short	(.L_63 - .L_62)
.L_62:
        /*016c*/ 	.word	0x00000000
        /*0170*/ 	.short	0x0000
        /*0172*/ 	.short	0x0000
        /*0174*/ 	.byte	0x00, 0xf5, 0x21, 0x00


	//----- nvinfo : EIATTR_SPARSE_MMA_MASK
	.align		4
.L_63:
        /*0178*/ 	.byte	0x03, 0x50
        /*017a*/ 	.short	0x0000


	//----- nvinfo : EIATTR_MAXREG_COUNT
	.align		4
        /*017c*/ 	.byte	0x03, 0x1b
        /*017e*/ 	.short	0x00ff


	//----- nvinfo : EIATTR_MERCURY_ISA_VERSION
	.align		4
        /*0180*/ 	.byte	0x03, 0x5f
        /*0182*/ 	.short	0x0101


	//----- nvinfo : EIATTR_VRC_CTA_INIT_COUNT
	.align		4
        /*0184*/ 	.byte	0x02, 0x4a
	.zero		1
	.zero		1


	//----- nvinfo : EIATTR_EXIT_INSTR_OFFSETS
	.align		4
        /*0188*/ 	.byte	0x04, 0x1c
        /*018a*/ 	.short	(.L_65 - .L_64)


	//   ....[0]....
.L_64:
        /*018c*/ 	.word	0x00000090


	//   ....[1]....
        /*0190*/ 	.word	0x000014f0


	//   ....[2]....
        /*0194*/ 	.word	0x00001670


	//----- nvinfo : EIATTR_CRS_STACK_SIZE
	.align		4
.L_65:
        /*0198*/ 	.byte	0x04, 0x1e
        /*019a*/ 	.short	(.L_67 - .L_66)
.L_66:
        /*019c*/ 	.word	0x00000000


	//----- nvinfo : EIATTR_CBANK_PARAM_SIZE
	.align		4
.L_67:
        /*01a0*/ 	.byte	0x03, 0x19
        /*01a2*/ 	.short	0x006c


	//----- nvinfo : EIATTR_PARAM_CBANK
	.align		4
        /*01a4*/ 	.byte	0x04, 0x0a
        /*01a6*/ 	.short	(.L_69 - .L_68)
	.align		4
.L_68:
        /*01a8*/ 	.word	index@(.nv.constant0._Z23source_injection_kernelPfPKfS1_S1_iiiiiiiiiiiiiffffff)
        /*01ac*/ 	.short	0x0380
        /*01ae*/ 	.short	0x006c


	//----- nvinfo : EIATTR_SW_WAR
	.align		4
.L_69:
        /*01b0*/ 	.byte	0x04, 0x36
        /*01b2*/ 	.short	(.L_71 - .L_70)
.L_70:
        /*01b4*/ 	.word	0x00000008
.L_71:


//--------------------- .nv.info._Z11wave_kernelPfPKfS1_S1_iiiiiiiiifffff --------------------------
	.section	.nv.info._Z11wave_kernelPfPKfS1_S1_iiiiiiiiifffff,"",@"SHT_CUDA_INFO"
	.sectionflags	@""
	.align	4


	//----- nvinfo : EIATTR_CUDA_API_VERSION
	.align		4
        /*0000*/ 	.byte	0x04, 0x37
        /*0002*/ 	.short	(.L_73 - .L_72)
.L_72:
        /*0004*/ 	.word	0x00000082


	//----- nvinfo : EIATTR_KPARAM_INFO
	.align		4
.L_73:
        /*0008*/ 	.byte	0x04, 0x17
        /*000a*/ 	.short	(.L_75 - .L_74)
.L_74:
        /*000c*/ 	.word	0x00000000
        /*0010*/ 	.short	0x0011
        /*0012*/ 	.short	0x0054
        /*0014*/ 	.byte	0x00, 0xf0, 0x11, 0x00


	//----- nvinfo : EIATTR_KPARAM_INFO
	.align		4
.L_75:
        /*0018*/ 	.byte	0x04, 0x17
        /*001a*/ 	.short	(.L_77 - .L_76)
.L_76:
        /*001c*/ 	.word	0x00000000
        /*0020*/ 	.short	0x0010
        /*0022*/ 	.short	0x0050
        /*0024*/ 	.byte	0x00, 0xf0, 0x11, 0x00


	//----- nvinfo : EIATTR_KPARAM_INFO
	.align		4
.L_77:
        /*0028*/ 	.byte	0x04, 0x17
        /*002a*/ 	.short	(.L_79 - .L_78)
.L_78:
        /*002c*/ 	.word	0x00000000
        /*0030*/ 	.short	0x000f
        /*0032*/ 	.short	0x004c
        /*0034*/ 	.byte	0x00, 0xf0, 0x11, 0x00


	//----- nvinfo : EIATTR_KPARAM_INFO
	.align		4
.L_79:
        /*0038*/ 	.byte	0x04, 0x17
        /*003a*/ 	.short	(.L_81 - .L_80)
.L_80:
        /*003c*/ 	.word	0x00000000
        /*0040*/ 	.short	0x000e
        /*0042*/ 	.short	0x0048
        /*0044*/ 	.byte	0x00, 0xf0, 0x11, 0x00


	//----- nvinfo : EIATTR_KPARAM_INFO
	.align		4
.L_81:
        /*0048*/ 	.byte	0x04, 0x17
        /*004a*/ 	.short	(.L_83 - .L_82)
.L_82:
        /*004c*/ 	.word	0x00000000
        /*0050*/ 	.short	0x000d
        /*0052*/ 	.short	0x0044
        /*0054*/ 	.byte	0x00, 0xf0, 0x11, 0x00


	//----- nvinfo : EIATTR_KPARAM_INFO
	.align		4
.L_83:
        /*0058*/ 	.byte	0x04, 0x17
        /*005a*/ 	.short	(.L_85 - .L_84)
.L_84:
        /*005c*/ 	.word	0x00000000
        /*0060*/ 	.short	0x000c
        /*0062*/ 	.short	0x0040
        /*0064*/ 	.byte	0x00, 0xf0, 0x11, 0x00


	//----- nvinfo : EIATTR_KPARAM_INFO
	.align		4
.L_85:
        /*0068*/ 	.byte	0x04, 0x17
        /*006a*/ 	.short	(.L_87 - .L_86)
.L_86:
        /*006c*/ 	.word	0x00000000
        /*0070*/ 	.short	0x000b
        /*0072*/ 	.short	0x003c
        /*0074*/ 	.byte	0x00, 0xf0, 0x11, 0x00


	//----- nvinfo : EIATTR_KPARAM_INFO
	.align		4
.L_87:
        /*0078*/ 	.byte	0x04, 0x17
        /*007a*/ 	.short	(.L_89 - .L_88)
.L_88:
        /*007c*/ 	.word	0x00000000
        /*0080*/ 	.short	0x000a
        /*0082*/ 	.short	0x0038
        /*0084*/ 	.byte	0x00, 0xf0, 0x11, 0x00


	//----- nvinfo : EIATTR_KPARAM_INFO
	.align		4
.L_89:
        /*0088*/ 	.byte	0x04, 0x17
        /*008a*/ 	.short	(.L_91 - .L_90)
.L_90:
        /*008c*/ 	.word	0x00000000
        /*0090*/ 	.short	0x0009
        /*0092*/ 	.short	0x0034
        /*0094*/ 	.byte	0x00, 0xf0, 0x11, 0x00


	//----- nvinfo : EIATTR_KPARAM_INFO
	.align		4
.L_91:
        /*0098*/ 	.byte	0x04, 0x17
        /*009a*/ 	.short	(.L_93 - .L_92)
.L_92:
        /*009c*/ 	.word	0x00000000
        /*00a0*/ 	.short	0x0008
        /*00a2*/ 	.short	0x0030
        /*00a4*/ 	.byte	0x00, 0xf0, 0x11, 0x00


	//----- nvinfo : EIATTR_KPARAM_INFO
	.align		4
.L_93:
        /*00a8*/ 	.byte	0x04, 0x17
        /*00aa*/ 	.short	(.L_95 - .L_94)
.L_94:
        /*00ac*/ 	.word	0x00000000
        /*00b0*/ 	.short	0x0007
        /*00b2*/ 	.short	0x002c
        /*00b4*/ 	.byte	0x00, 0xf0, 0x11, 0x00


	//----- nvinfo : EIATTR_KPARAM_INFO
	.align		4
.L_95:
        /*00b8*/ 	.byte	0x04, 0x17
        /*00ba*/ 	.short	(.L_97 - .L_96)
.L_96:
        /*00bc*/ 	.word	0x00000000
        /*00c0*/ 	.short	0x0006
        /*00c2*/ 	.short	0x0028
        /*00c4*/ 	.byte	0x00, 0xf0, 0x11, 0x00


	//----- nvinfo : EIATTR_KPARAM_INFO
	.align		4
.L_97:
        /*00c8*/ 	.byte	0x04, 0x17
        /*00ca*/ 	.short	(.L_99 - .L_98)
.L_98:
        /*00cc*/ 	.word	0x00000000
        /*00d0*/ 	.short	0x0005
        /*00d2*/ 	.short	0x0024
        /*00d4*/ 	.byte	0x00, 0xf0, 0x11, 0x00


	//----- nvinfo : EIATTR_KPARAM_INFO
	.align		4
.L_99:
        /*00d8*/ 	.byte	0x04, 0x17
        /*00da*/ 	.short	(.L_101 - .L_100)
.L_100:
        /*00dc*/ 	.word	0x00000000
        /*00e0*/ 	.short	0x0004
        /*00e2*/ 	.short	0x0020
        /*00e4*/ 	.byte	0x00, 0xf0, 0x11, 0x00


	//----- nvinfo : EIATTR_KPARAM_INFO
	.align		4
.L_101:
        /*00e8*/ 	.byte	0x04, 0x17
        /*00ea*/ 	.short	(.L_103 - .L_102)
.L_102:
        /*00ec*/ 	.word	0x00000000
        /*00f0*/ 	.short	0x0003
        /*00f2*/ 	.short	0x0018
        /*00f4*/ 	.byte	0x00, 0xf5, 0x21, 0x00


	//----- nvinfo : EIATTR_KPARAM_INFO
	.align		4
.L_103:
        /*00f8*/ 	.byte	0x04, 0x17
        /*00fa*/ 	.short	(.L_105 - .L_104)
.L_104:
        /*00fc*/ 	.word	0x00000000
        /*0100*/ 	.short	0x0002
        /*0102*/ 	.short	0x0010
        /*0104*/ 	.byte	0x00, 0xf5, 0x21, 0x00


	//----- nvinfo : EIATTR_KPARAM_INFO
	.align		4
.L_105:
        /*0108*/ 	.byte	0x04, 0x17
        /*010a*/ 	.short	(.L_107 - .L_106)
.L_106:
        /*010c*/ 	.word	0x00000000
        /*0110*/ 	.short	0x0001
        /*0112*/ 	.short	0x0008
        /*0114*/ 	.byte	0x00, 0xf5, 0x21, 0x00


	//----- nvinfo : EIATTR_KPARAM_INFO
	.align		4
.L_107:
        /*0118*/ 	.byte	0x04, 0x17
        /*011a*/ 	.short	(.L_109 - .L_108)
.L_108:
        /*011c*/ 	.word	0x00000000
        /*0120*/ 	.short	0x0000
        /*0122*/ 	.short	0x0000
        /*0124*/ 	.byte	0x00, 0xf5, 0x21, 0x00


	//----- nvinfo : EIATTR_SPARSE_MMA_MASK
	.align		4
.L_109:
        /*0128*/ 	.byte	0x03, 0x50
        /*012a*/ 	.short	0x0000


	//----- nvinfo : EIATTR_MAXREG_COUNT
	.align		4
        /*012c*/ 	.byte	0x03, 0x1b
        /*012e*/ 	.short	0x00ff


	//----- nvinfo : EIATTR_MERCURY_ISA_VERSION
	.align		4
        /*0130*/ 	.byte	0x03, 0x5f
        /*0132*/ 	.short	0x0101


	//----- nvinfo : EIATTR_VRC_CTA_INIT_COUNT
	.align		4
        /*0134*/ 	.byte	0x02, 0x4a
	.zero		1
	.zero		1


	//----- nvinfo : EIATTR_EXIT_INSTR_OFFSETS
	.align		4
        /*0138*/ 	.byte	0x04, 0x1c
        /*013a*/ 	.short	(.L_111 - .L_110)


	//   ....[0]....
.L_110:
        /*013c*/ 	.word	0x00000150


	//   ....[1]....
        /*0140*/ 	.word	0x00000680


	//----- nvinfo : EIATTR_CRS_STACK_SIZE
	.align		4
.L_111:
        /*0144*/ 	.byte	0x04, 0x1e
        /*0146*/ 	.short	(.L_113 - .L_112)
.L_112:
        /*0148*/ 	.word	0x00000000


	//----- nvinfo : EIATTR_CBANK_PARAM_SIZE
	.align		4
.L_113:
        /*014c*/ 	.byte	0x03, 0x19
        /*014e*/ 	.short	0x0058


	//----- nvinfo : EIATTR_PARAM_CBANK
	.align		4
        /*0150*/ 	.byte	0x04, 0x0a
        /*0152*/ 	.short	(.L_115 - .L_114)
	.align		4
.L_114:
        /*0154*/ 	.word	index@(.nv.constant0._Z11wave_kernelPfPKfS1_S1_iiiiiiiiifffff)
        /*0158*/ 	.short	0x0380
        /*015a*/ 	.short	0x0058


	//----- nvinfo : EIATTR_SW_WAR
	.align		4
.L_115:
        /*015c*/ 	.byte	0x04, 0x36
        /*015e*/ 	.short	(.L_117 - .L_116)
.L_116:
        /*0160*/ 	.word	0x00000008
.L_117:


//--------------------- .nv.callgraph             --------------------------
	.section	.nv.callgraph,"",@"SHT_CUDA_CALLGRAPH"
	.align	4
	.sectionentsize	8
	.align		4
        /*0000*/ 	.word	0x00000000
	.align		4
        /*0004*/ 	.word	0xffffffff
	.align		4
        /*0008*/ 	.word	0x00000000
	.align		4
        /*000c*/ 	.word	0xfffffffe
	.align		4
        /*0010*/ 	.word	0x00000000
	.align		4
        /*0014*/ 	.word	0xfffffffd
	.align		4
        /*0018*/ 	.word	0x00000000
	.align		4
        /*001c*/ 	.word	0xfffffffc


//--------------------- .text._Z23source_injection_kernelPfPKfS1_S1_iiiiiiiiiiiiiffffff --------------------------
	.section	.text._Z23source_injection_kernelPfPKfS1_S1_iiiiiiiiiiiiiffffff,"ax",@progbits
	.align	128
        .global         _Z23source_injection_kernelPfPKfS1_S1_iiiiiiiiiiiiiffffff
        .type           _Z23source_injection_kernelPfPKfS1_S1_iiiiiiiiiiiiiffffff,@function
        .size           _Z23source_injection_kernelPfPKfS1_S1_iiiiiiiiiiiiiffffff,(.L_x_62 - _Z23source_injection_kernelPfPKfS1_S1_iiiiiiiiiiiiiffffff)
        .other          _Z23source_injection_kernelPfPKfS1_S1_iiiiiiiiiiiiiffffff,@"STO_CUDA_ENTRY STV_DEFAULT"
_Z23source_injection_kernelPfPKfS1_S1_iiiiiiiiiiiiiffffff:
.text._Z23source_injection_kernelPfPKfS1_S1_iiiiiiiiiiiiiffffff:
[----:B------:R-:W-:Y:S01]  /*0000*/  LDC R1, c[0x0][0x37c] ;  /* 0x0000df00ff017b82 */ /* 0x000fe20000000800 */
[----:B------:R-:W0:Y:S07]  /*0010*/  S2R R3, SR_TID.X ;  /* 0x0000000000037919 */ /* 0x000e2e0000002100 */
[----:B------:R-:W0:Y:S01]  /*0020*/  S2UR UR4, SR_CTAID.X ;  /* 0x00000000000479c3 */ /* 0x000e220000002500 */
[----:B------:R-:W1:Y:S01]  /*0030*/  LDCU UR5, c[0x0][0x3a8] ;  /* 0x00007500ff0577ac */ /* 0x000e620008000800 */
[----:B------:R-:W2:Y:S06]  /*0040*/  LDCU UR6, c[0x0][0x3a4] ;  /* 0x00007480ff0677ac */ /* 0x000eac0008000800 */
[----:B------:R-:W0:Y:S02]  /*0050*/  LDC R6, c[0x0][0x360] ;  /* 0x0000d800ff067b82 */ /* 0x000e240000000800 */
[----:B0-----:R-:W-:-:S05]  /*0060*/  IMAD R6, R6, UR4, R3 ;  /* 0x0000000406067c24 */ /* 0x001fca000f8e0203 */
[----:B-1----:R-:W-:-:S04]  /*0070*/  IADD3 R6, PT, PT, R6, UR5, RZ ;  /* 0x0000000506067c10 */ /* 0x002fc8000fffe0ff */
[----:B--2---:R-:W-:-:S13]  /*0080*/  ISETP.GT.AND P0, PT, R6, UR6, PT ;  /* 0x0000000606007c0c */ /* 0x004fda000bf04270 */
[----:B------:R-:W-:Y:S05]  /*0090*/  @P0 EXIT ;  /* 0x000000000000094d */ /* 0x000fea0003800000 */
[----:B------:R-:W0:Y:S01]  /*00a0*/  LDC.64 R8, c[0x0][0x398] ;  /* 0x0000e600ff087b82 */ /* 0x000e220000000a00 */
[----:B------:R-:W1:Y:S01]  /*00b0*/  LDCU.64 UR12, c[0x0][0x358] ;  /* 0x00006b00ff0c77ac */ /* 0x000e620008000a00 */
[----:B------:R-:W-:Y:S01]  /*00c0*/  IMAD R3, R6, 0x3, RZ ;  /* 0x0000000306037824 */ /* 0x000fe200078e02ff */
[----:B------:R-:W2:Y:S05]  /*00d0*/  LDCU UR4, c[0x0][0x3e0] ;  /* 0x00007c00ff0477ac */ /* 0x000eaa0008000800 */
[----:B------:R-:W3:Y:S01]  /*00e0*/  LDC R7, c[0x0][0x3d4] ;  /* 0x0000f500ff077b82 */ /* 0x000ee20000000800 */
[----:B0-----:R-:W-:-:S05]  /*00f0*/  IMAD.WIDE R8, R3, 0x4, R8 ;  /* 0x0000000403087825 */ /* 0x001fca00078e0208 */
[----:B-1----:R-:W2:Y:S04]  /*0100*/  LDG.E.CONSTANT R20, desc[UR12][R8.64] ;  /* 0x0000000c08147981 */ /* 0x002ea8000c1e9900 */
[----:B------:R0:W5:Y:S04]  /*0110*/  LDG.E.CONSTANT R4, desc[UR12][R8.64+0x4] ;  /* 0x0000040c08047981 */ /* 0x000168000c1e9900 */
[----:B------:R0:W5:Y:S01]  /*0120*/  LDG.E.CONSTANT R3, desc[UR12][R8.64+0x8] ;  /* 0x0000080c08037981 */ /* 0x000162000c1e9900 */
[----:B---3--:R-:W1:Y:S01]  /*0130*/  MUFU.RCP R0, R7 ;  /* 0x0000000700007308 */ /* 0x008e620000001000 */
[----:B------:R-:W-:Y:S01]  /*0140*/  BSSY.RECONVERGENT B2, `(.L_x_0) ;  /* 0x000000e000027945 */ /* 0x000fe20003800200 */
[----:B-1----:R-:W-:-:S04]  /*0150*/  FFMA R5, R0, -R7, 1 ;  /* 0x3f80000000057423 */ /* 0x002fc80000000807 */
[----:B------:R-:W-:Y:S01]  /*0160*/  FFMA R5, R0, R5, R0 ;  /* 0x0000000500057223 */ /* 0x000fe20000000000 */
[----:B--2---:R-:W-:-:S04]  /*0170*/  FADD R20, R20, -UR4 ;  /* 0x8000000414147e21 */ /* 0x004fc80008000000 */
[----:B------:R-:W1:Y:S01]  /*0180*/  FCHK P0, R20, R7 ;  /* 0x0000000714007302 */ /* 0x000e620000000000 */
[----:B------:R-:W-:-:S04]  /*0190*/  FFMA R0, R20, R5, RZ ;  /* 0x0000000514007223 */ /* 0x000fc800000000ff */
[----:B------:R-:W-:-:S04]  /*01a0*/  FFMA R2, R0, -R7, R20 ;  /* 0x8000000700027223 */ /* 0x000fc80000000014 */
[----:B------:R-:W-:Y:S01]  /*01b0*/  FFMA R5, R5, R2, R0 ;  /* 0x0000000205057223 */ /* 0x000fe20000000000 */
[----:B01----:R-:W-:Y:S06]  /*01c0*/  @!P0 BRA `(.L_x_1) ;  /* 0x0000000000148947 */ /* 0x003fec0003800000 */
[----:B------:R-:W0:Y:S01]  /*01d0*/  LDCU UR4, c[0x0][0x3d4] ;  /* 0x00007a80ff0477ac */ /* 0x000e220008000800 */
[----:B------:R-:W-:Y:S02]  /*01e0*/  MOV R16, 0x210 ;  /* 0x0000021000107802 */ /* 0x000fe40000000f00 */
[----:B0-----:R-:W-:-:S07]  /*01f0*/  MOV R0, UR4 ;  /* 0x0000000400007c02 */ /* 0x001fce0008000f00 */
[----:B-----5:R-:W-:Y:S05]  /*0200*/  CALL.REL.NOINC `($__internal_0_$__cuda_sm3x_div_rn_noftz_f32_slowpath) ;  /* 0x00000014001c7944 */ /* 0x020fea0003c00000 */
[----:B------:R-:W-:-:S07]  /*0210*/  MOV R5, R0 ;  /* 0x0000000000057202 */ /* 0x000fce0000000f00 */
.L_x_1:
[----:B------:R-:W-:Y:S05]  /*0220*/  BSYNC.RECONVERGENT B2 ;  /* 0x0000000000027941 */ /* 0x000fea0003800200 */
.L_x_0:
[----:B------:R-:W0:Y:S01]  /*0230*/  LDC R9, c[0x0][0x3d8] ;  /* 0x0000f600ff097b82 */ /* 0x000e220000000800 */
[----:B------:R-:W1:Y:S01]  /*0240*/  LDCU UR4, c[0x0][0x3e4] ;  /* 0x00007c80ff0477ac */ /* 0x000e620008000800 */
[----:B------:R-:W-:Y:S01]  /*0250*/  FRND.FLOOR R10, R5 ;  /* 0x00000005000a7307 */ /* 0x000fe20000205000 */
[----:B------:R-:W-:Y:S07]  /*0260*/  BSSY.RECONVERGENT B2, `(.L_x_2) ;  /* 0x0000010000027945 */ /* 0x000fee0003800200 */
[----:B------:R-:W-:Y:S01]  /*0270*/  F2I.FLOOR.NTZ R14, R5 ;  /* 0x00000005000e7305 */ /* 0x000fe20000207100 */
[----:B-1---5:R-:W-:-:S07]  /*0280*/  FADD R20, R4, -UR4 ;  /* 0x8000000404147e21 */ /* 0x022fce0008000000 */
[----:B0-----:R-:W0:Y:S08]  /*0290*/  MUFU.RCP R0, R9 ;  /* 0x0000000900007308 */ /* 0x001e300000001000 */
[----:B------:R-:W1:Y:S01]  /*02a0*/  FCHK P0, R20, R9 ;  /* 0x0000000914007302 */ /* 0x000e620000000000 */
[----:B0-----:R-:W-:-:S04]  /*02b0*/  FFMA R7, R0, -R9, 1 ;  /* 0x3f80000000077423 */ /* 0x001fc80000000809 */
[----:B------:R-:W-:-:S04]  /*02c0*/  FFMA R7, R0, R7, R0 ;  /* 0x0000000700077223 */ /* 0x000fc80000000000 */
[----:B------:R-:W-:-:S04]  /*02d0*/  FFMA R4, R20, R7, RZ ;  /* 0x0000000714047223 */ /* 0x000fc800000000ff */
[----:B------:R-:W-:-:S04]  /*02e0*/  FFMA R0, R4, -R9, R20 ;  /* 0x8000000904007223 */ /* 0x000fc80000000014 */
[----:B------:R-:W-:Y:S01]  /*02f0*/  FFMA R4, R7, R0, R4 ;  /* 0x0000000007047223 */ /* 0x000fe20000000004 */
[----:B-1----:R-:W-:Y:S06]  /*0300*/  @!P0 BRA `(.L_x_3) ;  /* 0x0000000000148947 */ /* 0x002fec0003800000 */
[----:B------:R-:W0:Y:S01]  /*0310*/  LDCU UR4, c[0x0][0x3d8] ;  /* 0x00007b00ff0477ac */ /* 0x000e220008000800 */
[----:B------:R-:W-:Y:S02]  /*0320*/  MOV R16, 0x350 ;  /* 0x0000035000107802 */ /* 0x000fe40000000f00 */
[----:B0-----:R-:W-:-:S07]  /*0330*/  MOV R0, UR4 ;  /* 0x0000000400007c02 */ /* 0x001fce0008000f00 */
[----:B------:R-:W-:Y:S05]  /*0340*/  CALL.REL.NOINC `($__internal_0_$__cuda_sm3x_div_rn_noftz_f32_slowpath) ;  /* 0x0000001000cc7944 */ /* 0x000fea0003c00000 */
[----:B------:R-:W-:-:S07]  /*0350*/  MOV R4, R0 ;  /* 0x0000000000047202 */ /* 0x000fce0000000f00 */
.L_x_3:
[----:B------:R-:W-:Y:S05]  /*0360*/  BSYNC.RECONVERGENT B2 ;  /* 0x0000000000027941 */ /* 0x000fea0003800200 */
.L_x_2:
[----:B------:R-:W0:Y:S01]  /*0370*/  LDC R11, c[0x0][0x3dc] ;  /* 0x0000f700ff0b7b82 */ /* 0x000e220000000800 */
[----:B------:R-:W1:Y:S01]  /*0380*/  LDCU UR4, c[0x0][0x3e8] ;  /* 0x00007d00ff0477ac */ /* 0x000e620008000800 */
[----:B------:R-:W-:Y:S01]  /*0390*/  FRND.FLOOR R9, R4 ;  /* 0x0000000400097307 */ /* 0x000fe20000205000 */
[----:B------:R-:W-:Y:S07]  /*03a0*/  BSSY.RECONVERGENT B2, `(.L_x_4) ;  /* 0x000000f000027945 */ /* 0x000fee0003800200 */
[----:B------:R-:W-:Y:S01]  /*03b0*/  F2I.FLOOR.NTZ R13, R4 ;  /* 0x00000004000d7305 */ /* 0x000fe20000207100 */
[----:B-1----:R-:W-:-:S07]  /*03c0*/  FADD R20, R3, -UR4 ;  /* 0x8000000403147e21 */ /* 0x002fce0008000000 */
        /* <DEDUP_REMOVED lines=12> */
.L_x_5:
[----:B------:R-:W-:Y:S05]  /*0490*/  BSYNC.RECONVERGENT B2 ;  /* 0x0000000000027941 */ /* 0x000fea0003800200 */
.L_x_4:
[----:B------:R-:W0:Y:S01]  /*04a0*/  LDC R7, c[0x0][0x3a0] ;  /* 0x0000e800ff077b82 */ /* 0x000e220000000800 */
[----:B------:R-:W1:Y:S01]  /*04b0*/  LDCU UR5, c[0x0][0x3ac] ;  /* 0x00007580ff0577ac */ /* 0x000e620008000800 */
[----:B------:R-:W0:Y:S06]  /*04c0*/  LDCU UR4, c[0x0][0x3d0] ;  /* 0x00007a00ff0477ac */ /* 0x000e2c0008000800 */
[----:B------:R-:W2:Y:S01]  /*04d0*/  LDC.64 R2, c[0x0][0x390] ;  /* 0x0000e400ff027b82 */ /* 0x000ea20000000a00 */
[----:B------:R-:W3:Y:S01]  /*04e0*/  LDCU.128 UR8, c[0x0][0x3b0] ;  /* 0x00007600ff0877ac */ /* 0x000ee20008000c00 */
[----:B------:R-:W4:Y:S01]  /*04f0*/  LDCU UR7, c[0x0][0x3c0] ;  /* 0x00007800ff0777ac */ /* 0x000f220008000800 */
[----:B-1----:R-:W-:Y:S01]  /*0500*/  UIADD3 UR5, UPT, UPT, UR5, 0x1, URZ ;  /* 0x0000000105057890 */ /* 0x002fe2000fffe0ff */
[----:B0-----:R-:W-:-:S05]  /*0510*/  IMAD R7, R7, UR4, R6 ;  /* 0x0000000407077c24 */ /* 0x001fca000f8e0206 */
[C---:B------:R-:W-:Y:S01]  /*0520*/  ISETP.GT.AND P0, PT, R14.reuse, UR5, PT ;  /* 0x000000050e007c0c */ /* 0x040fe2000bf04270 */
[----:B---3--:R-:W-:Y:S01]  /*0530*/  UIADD3 UR4, UPT, UPT, UR8, -0x1, URZ ;  /* 0xffffffff08047890 */ /* 0x008fe2000fffe0ff */
[----:B------:R-:W0:Y:S01]  /*0540*/  F2I.FLOOR.NTZ R11, R0 ;  /* 0x00000000000b7305 */ /* 0x000e220000207100 */
[----:B------:R-:W-:Y:S01]  /*0550*/  UIADD3 UR5, UPT, UPT, UR10, -0x1, URZ ;  /* 0xffffffff0a057890 */ /* 0x000fe2000fffe0ff */
[----:B--2---:R-:W-:Y:S02]  /*0560*/  IMAD.WIDE R6, R7, 0x4, R2 ;  /* 0x0000000407067825 */ /* 0x004fe400078e0202 */
[----:B------:R-:W1:Y:S01]  /*0570*/  LDC.64 R2, c[0x0][0x3c8] ;  /* 0x0000f200ff027b82 */ /* 0x000e620000000a00 */
[----:B------:R-:W-:Y:S01]  /*0580*/  ISETP.GE.AND P0, PT, R14, UR4, !P0 ;  /* 0x000000040e007c0c */ /* 0x000fe2000c706270 */
[----:B------:R-:W-:Y:S02]  /*0590*/  UIADD3 UR6, UPT, UPT, UR9, 0x1, URZ ;  /* 0x0000000109067890 */ /* 0x000fe4000fffe0ff */
[----:B------:R-:W2:Y:S01]  /*05a0*/  FRND.FLOOR R15, R0 ;  /* 0x00000000000f7307 */ /* 0x000ea20000205000 */
[----:B----4-:R-:W-:Y:S01]  /*05b0*/  UIADD3 UR7, UPT, UPT, UR7, -0x1, URZ ;  /* 0xffffffff07077890 */ /* 0x010fe2000fffe0ff */
[C---:B------:R-:W-:Y:S01]  /*05c0*/  ISETP.GE.AND P1, PT, R13.reuse, UR5, P0 ;  /* 0x000000050d007c0c */ /* 0x040fe20008726270 */
[----:B------:R-:W-:Y:S01]  /*05d0*/  UIADD3 UR8, UPT, UPT, UR11, 0x1, URZ ;  /* 0x000000010b087890 */ /* 0x000fe2000fffe0ff */
[----:B------:R3:W5:Y:S01]  /*05e0*/  LDG.E.CONSTANT R12, desc[UR12][R6.64] ;  /* 0x0000000c060c7981 */ /* 0x000762000c1e9900 */
[----:B------:R-:W-:Y:S01]  /*05f0*/  FADD R10, -R10, R5 ;  /* 0x000000050a0a7221 */ /* 0x000fe20000000100 */
[----:B------:R-:W-:Y:S01]  /*0600*/  ISETP.LE.AND P1, PT, R13, UR6, P1 ;  /* 0x000000060d007c0c */ /* 0x000fe20008f23270 */
[----:B------:R-:W-:Y:S01]  /*0610*/  FADD R9, -R9, R4 ;  /* 0x0000000409097221 */ /* 0x000fe20000000100 */
[----:B------:R-:W-:Y:S01]  /*0620*/  BSSY.RECONVERGENT B2, `(.L_x_6) ;  /* 0x0000024000027945 */ /* 0x000fe20003800200 */
[----:B------:R-:W-:Y:S01]  /*0630*/  FADD R18, -R10, 1 ;  /* 0x3f8000000a127421 */ /* 0x000fe20000000100 */
[----:B0-----:R-:W-:Y:S01]  /*0640*/  ISETP.LT.OR P2, PT, R11, UR7, !P1 ;  /* 0x000000070b007c0c */ /* 0x001fe2000cf41670 */
[----:B------:R-:W-:Y:S01]  /*0650*/  FADD R5, -R9, 1 ;  /* 0x3f80000009057421 */ /* 0x000fe20000000100 */
[----:B---3--:R-:W-:Y:S01]  /*0660*/  IADD3 R6, PT, PT, R14, 0x4, RZ ;  /* 0x000000040e067810 */ /* 0x008fe20007ffe0ff */
[----:B--2---:R-:W-:Y:S01]  /*0670*/  FADD R8, -R15, R0 ;  /* 0x000000000f087221 */ /* 0x004fe20000000100 */
[----:B------:R-:W-:Y:S01]  /*0680*/  ISETP.GT.OR P2, PT, R11, UR8, P2 ;  /* 0x000000080b007c0c */ /* 0x000fe20009744670 */
[----:B------:R-:W-:-:S02]  /*0690*/  FMUL R17, R18, R5 ;  /* 0x0000000512117220 */ /* 0x000fc40000400000 */
[----:B------:R-:W-:Y:S01]  /*06a0*/  FADD R4, -R8, 1 ;  /* 0x3f80000008047421 */ /* 0x000fe20000000100 */
[----:B-1----:R-:W-:-:S05]  /*06b0*/  IMAD R2, R6, R2, R13 ;  /* 0x0000000206027224 */ /* 0x002fca00078e020d */
[----:B------:R-:W-:-:S05]  /*06c0*/  IADD3 R7, PT, PT, R2, 0x4, RZ ;  /* 0x0000000402077810 */ /* 0x000fca0007ffe0ff */
[----:B------:R-:W-:Y:S01]  /*06d0*/  IMAD R6, R7, R3, 0x4 ;  /* 0x0000000407067424 */ /* 0x000fe200078e0203 */
[----:B------:R-:W-:Y:S06]  /*06e0*/  @P2 BRA `(.L_x_7) ;  /* 0x00000000005c2947 */ /* 0x000fec0003800000 */
[----:B------:R-:W0:Y:S01]  /*06f0*/  LDC.64 R20, c[0x0][0x388] ;  /* 0x0000e200ff147b82 */ /* 0x000e220000000a00 */
[----:B------:R-:W-:-:S05]  /*0700*/  IADD3 R3, PT, PT, R11, R6, RZ ;  /* 0x000000060b037210 */ /* 0x000fca0007ffe0ff */
[----:B0-----:R-:W-:-:S06]  /*0710*/  IMAD.WIDE R20, R3, 0x4, R20 ;  /* 0x0000000403147825 */ /* 0x001fcc00078e0214 */
[----:B------:R0:W2:Y:S01]  /*0720*/  LDG.E.CONSTANT R21, desc[UR12][R20.64] ;  /* 0x0000000c14157981 */ /* 0x0000a2000c1e9900 */
[----:B------:R-:W-:Y:S01]  /*0730*/  FMUL R0, R4, R17 ;  /* 0x0000001104007220 */ /* 0x000fe20000400000 */
[----:B------:R-:W-:Y:S03]  /*0740*/  BSSY.RECONVERGENT B3, `(.L_x_8) ;  /* 0x000000e000037945 */ /* 0x000fe60003800200 */
[----:B------:R-:W-:-:S04]  /*0750*/  FMUL R15, R0, 0.0099999997764825820923 ;  /* 0x3c23d70a000f7820 */ /* 0x000fc80000400000 */
[----:B0----5:R-:W-:Y:S01]  /*0760*/  FMUL R20, R12, R15 ;  /* 0x0000000f0c147220 */ /* 0x021fe20000400000 */
[----:B--2---:R-:W0:Y:S08]  /*0770*/  MUFU.RCP R2, R21 ;  /* 0x0000001500027308 */ /* 0x004e300000001000 */
[----:B------:R-:W1:Y:S01]  /*0780*/  FCHK P2, R20, R21 ;  /* 0x0000001514007302 */ /* 0x000e620000040000 */
[----:B0-----:R-:W-:-:S04]  /*0790*/  FFMA R19, -R21, R2, 1 ;  /* 0x3f80000015137423 */ /* 0x001fc80000000102 */
[----:B------:R-:W-:-:S04]  /*07a0*/  FFMA R19, R2, R19, R2 ;  /* 0x0000001302137223 */ /* 0x000fc80000000002 */
[----:B------:R-:W-:-:S04]  /*07b0*/  FFMA R0, R20, R19, RZ ;  /* 0x0000001314007223 */ /* 0x000fc800000000ff */
[----:B------:R-:W-:-:S04]  /*07c0*/  FFMA R2, -R21, R0, R20 ;  /* 0x0000000015027223 */ /* 0x000fc80000000114 */
[----:B------:R-:W-:Y:S01]  /*07d0*/  FFMA R0, R19, R2, R0 ;  /* 0x0000000213007223 */ /* 0x000fe20000000000 */
[----:B-1----:R-:W-:Y:S06]  /*07e0*/  @!P2 BRA `(.L_x_9) ;  /* 0x00000000000ca947 */ /* 0x002fec0003800000 */
[----:B------:R-:W-:Y:S02]  /*07f0*/  MOV R0, R21 ;  /* 0x0000001500007202 */ /* 0x000fe40000000f00 */
[----:B------:R-:W-:-:S07]  /*0800*/  MOV R16, 0x820 ;  /* 0x0000082000107802 */ /* 0x000fce0000000f00 */
[----:B------:R-:W-:Y:S05]  /*0810*/  CALL.REL.NOINC `($__internal_0_$__cuda_sm3x_div_rn_noftz_f32_slowpath) ;  /* 0x0000000c00987944 */ /* 0x000fea0003c00000 */
.L_x_9:
[----:B------:R-:W-:Y:S05]  /*0820*/  BSYNC.RECONVERGENT B3 ;  /* 0x0000000000037941 */ /* 0x000fea0003800200 */
.L_x_8:
[----:B------:R-:W0:Y:S02]  /*0830*/  LDC.64 R20, c[0x0][0x380] ;  /* 0x0000e000ff147b82 */ /* 0x000e240000000a00 */
[----:B0-----:R-:W-:-:S05]  /*0840*/  IMAD.WIDE R20, R3, 0x4, R20 ;  /* 0x0000000403147825 */ /* 0x001fca00078e0214 */
[----:B------:R0:W-:Y:S02]  /*0850*/  REDG.E.ADD.F32.FTZ.RN.STRONG.GPU desc[UR12][R20.64], R0 ;  /* 0x00000000140079a6 */ /* 0x0001e4000c12f30c */
.L_x_7:
[----:B------:R-:W-:Y:S05]  /*0860*/  BSYNC.RECONVERGENT B2 ;  /* 0x0000000000027941 */ /* 0x000fea0003800200 */
.L_x_6:
[----:B------:R-:W1:Y:S01]  /*0870*/  LDCU UR9, c[0x0][0x3bc] ;  /* 0x00007780ff0977ac */ /* 0x000e620008000800 */
[C---:B------:R-:W-:Y:S01]  /*0880*/  VIADD R3, R11.reuse, 0x1 ;  /* 0x000000010b037836 */ /* 0x040fe20000000000 */
[----:B------:R-:W-:Y:S01]  /*0890*/  BSSY.RECONVERGENT B2, `(.L_x_10) ;  /* 0x000001c000027945 */ /* 0x000fe20003800200 */
[----:B-1----:R-:W-:-:S04]  /*08a0*/  ISETP.GT.AND P2, PT, R11, UR9, PT ;  /* 0x000000090b007c0c */ /* 0x002fc8000bf44270 */
[----:B------:R-:W-:-:S04]  /*08b0*/  ISETP.GE.AND P2, PT, R3, UR7, !P2 ;  /* 0x0000000703007c0c */ /* 0x000fc8000d746270 */
[----:B------:R-:W-:-:S13]  /*08c0*/  PLOP3.LUT P2, PT, P1, P2, PT, 0x80, 0x8 ;  /* 0x000000000008781c */ /* 0x000fda0000f45070 */
[----:B------:R-:W-:Y:S05]  /*08d0*/  @!P2 BRA `(.L_x_11) ;  /* 0x00000000005ca947 */ /* 0x000fea0003800000 */
[----:B------:R-:W1:Y:S01]  /*08e0*/  LDC.64 R22, c[0x0][0x388] ;  /* 0x0000e200ff167b82 */ /* 0x000e620000000a00 */
[----:B0-----:R-:W-:-:S05]  /*08f0*/  IADD3 R21, PT, PT, R6, R3, RZ ;  /* 0x0000000306157210 */ /* 0x001fca0007ffe0ff */
[----:B-1----:R-:W-:-:S06]  /*0900*/  IMAD.WIDE R22, R21, 0x4, R22 ;  /* 0x0000000415167825 */ /* 0x002fcc00078e0216 */
[----:B------:R-:W2:Y:S01]  /*0910*/  LDG.E.CONSTANT R23, desc[UR12][R22.64] ;  /* 0x0000000c16177981 */ /* 0x000ea2000c1e9900 */
[----:B------:R-:W-:Y:S01]  /*0920*/  FMUL R17, R8, R17 ;  /* 0x0000001108117220 */ /* 0x000fe20000400000 */
[----:B------:R-:W-:Y:S03]  /*0930*/  BSSY.RECONVERGENT B3, `(.L_x_12) ;  /* 0x000000e000037945 */ /* 0x000fe60003800200 */
[----:B------:R-:W-:-:S04]  /*0940*/  FMUL R17, R17, 0.0099999997764825820923 ;  /* 0x3c23d70a11117820 */ /* 0x000fc80000400000 */
[----:B-----5:R-:W-:Y:S01]  /*0950*/  FMUL R20, R12, R17 ;  /* 0x000000110c147220 */ /* 0x020fe20000400000 */
        /* <DEDUP_REMOVED lines=11> */
.L_x_13:
[----:B------:R-:W-:Y:S05]  /*0a10*/  BSYNC.RECONVERGENT B3 ;  /* 0x0000000000037941 */ /* 0x000fea0003800200 */
.L_x_12:
[----:B------:R-:W0:Y:S02]  /*0a20*/  LDC.64 R16, c[0x0][0x380] ;  /* 0x0000e000ff107b82 */ /* 0x000e240000000a00 */
[----:B0-----:R-:W-:-:S05]  /*0a30*/  IMAD.WIDE R16, R21, 0x4, R16 ;  /* 0x0000000415107825 */ /* 0x001fca00078e0210 */
[----:B------:R1:W-:Y:S02]  /*0a40*/  REDG.E.ADD.F32.FTZ.RN.STRONG.GPU desc[UR12][R16.64], R0 ;  /* 0x00000000100079a6 */ /* 0x0003e4000c12f30c */
.L_x_11:
[----:B------:R-:W-:Y:S05]  /*0a50*/  BSYNC.RECONVERGENT B2 ;  /* 0x0000000000027941 */ /* 0x000fea0003800200 */
.L_x_10:
[----:B------:R-:W2:Y:S01]  /*0a60*/  LDCU UR9, c[0x0][0x3b4] ;  /* 0x00007680ff0977ac */ /* 0x000ea20008000800 */
[----:B01----:R-:W-:Y:S01]  /*0a70*/  IADD3 R0, PT, PT, R13, 0x1, RZ ;  /* 0x000000010d007810 */ /* 0x003fe20007ffe0ff */
[----:B------:R-:W-:Y:S01]  /*0a80*/  FMUL R21, R9, R18 ;  /* 0x0000001209157220 */ /* 0x000fe20000400000 */
[----:B------:R-:W-:Y:S01]  /*0a90*/  BSSY.RECONVERGENT B2, `(.L_x_14) ;  /* 0x0000021000027945 */ /* 0x000fe20003800200 */
[----:B--2---:R-:W-:Y:S01]  /*0aa0*/  ISETP.GT.AND P1, PT, R13, UR9, PT ;  /* 0x000000090d007c0c */ /* 0x004fe2000bf24270 */
[----:B------:R-:W0:Y:S03]  /*0ab0*/  LDCU UR9, c[0x0][0x3cc] ;  /* 0x00007980ff0977ac */ /* 0x000e260008000800 */
[----:B------:R-:W-:-:S04]  /*0ac0*/  ISETP.GE.AND P2, PT, R0, UR5, !P1 ;  /* 0x0000000500007c0c */ /* 0x000fc8000cf46270 */
[----:B------:R-:W-:Y:S02]  /*0ad0*/  PLOP3.LUT P0, PT, P0, P2, PT, 0x80, 0x8 ;  /* 0x000000000008781c */ /* 0x000fe40000705070 */
[----:B------:R-:W-:Y:S02]  /*0ae0*/  P2R R17, PR, RZ, 0x4 ;  /* 0x00000004ff117803 */ /* 0x000fe40000000000 */
[----:B------:R-:W-:-:S04]  /*0af0*/  ISETP.LT.OR P1, PT, R11, UR7, !P0 ;  /* 0x000000070b007c0c */ /* 0x000fc8000c721670 */
[----:B------:R-:W-:Y:S02]  /*0b00*/  ISETP.GT.OR P1, PT, R11, UR8, P1 ;  /* 0x000000080b007c0c */ /* 0x000fe40008f24670 */
[----:B0-----:R-:W-:-:S11]  /*0b10*/  IADD3 R18, PT, PT, R6, UR9, RZ ;  /* 0x0000000906127c10 */ /* 0x001fd6000fffe0ff */
[----:B------:R-:W-:Y:S05]  /*0b20*/  @P1 BRA `(.L_x_15) ;  /* 0x00000000005c1947 */ /* 0x000fea0003800000 */
[----:B------:R-:W0:Y:S01]  /*0b30*/  LDC.64 R22, c[0x0][0x388] ;  /* 0x0000e200ff167b82 */ /* 0x000e220000000a00 */
[----:B------:R-:W-:-:S05]  /*0b40*/  IADD3 R6, PT, PT, R11, R18, RZ ;  /* 0x000000120b067210 */ /* 0x000fca0007ffe0ff */
[----:B0-----:R-:W-:-:S06]  /*0b50*/  IMAD.WIDE R22, R6, 0x4, R22 ;  /* 0x0000000406167825 */ /* 0x001fcc00078e0216 */
        /* <DEDUP_REMOVED lines=16> */
.L_x_17:
[----:B------:R-:W-:Y:S05]  /*0c60*/  BSYNC.RECONVERGENT B3 ;  /* 0x0000000000037941 */ /* 0x000fea0003800200 */
.L_x_16:
[----:B------:R-:W0:Y:S02]  /*0c70*/  LDC.64 R22, c[0x0][0x380] ;  /* 0x0000e000ff167b82 */ /* 0x000e240000000a00 */
[----:B0-----:R-:W-:-:S05]  /*0c80*/  IMAD.WIDE R22, R6, 0x4, R22 ;  /* 0x0000000406167825 */ /* 0x001fca00078e0216 */
[----:B------:R0:W-:Y:S02]  /*0c90*/  REDG.E.ADD.F32.FTZ.RN.STRONG.GPU desc[UR12][R22.64], R0 ;  /* 0x00000000160079a6 */ /* 0x0001e4000c12f30c */
.L_x_15:
[----:B------:R-:W-:Y:S05]  /*0ca0*/  BSYNC.RECONVERGENT B2 ;  /* 0x0000000000027941 */ /* 0x000fea0003800200 */
.L_x_14:
[----:B------:R-:W1:Y:S01]  /*0cb0*/  LDCU UR9, c[0x0][0x3bc] ;  /* 0x00007780ff0977ac */ /* 0x000e620008000800 */
[----:B------:R-:W-:Y:S01]  /*0cc0*/  BSSY.RECONVERGENT B2, `(.L_x_18) ;  /* 0x000001c000027945 */ /* 0x000fe20003800200 */
[----:B-1----:R-:W-:-:S04]  /*0cd0*/  ISETP.GT.AND P1, PT, R11, UR9, PT ;  /* 0x000000090b007c0c */ /* 0x002fc8000bf24270 */
[----:B------:R-:W-:-:S04]  /*0ce0*/  ISETP.GE.AND P1, PT, R3, UR7, !P1 ;  /* 0x0000000703007c0c */ /* 0x000fc8000cf26270 */
[----:B------:R-:W-:-:S13]  /*0cf0*/  PLOP3.LUT P0, PT, P0, P1, PT, 0x80, 0x8 ;  /* 0x000000000008781c */ /* 0x000fda0000703070 */
[----:B------:R-:W-:Y:S05]  /*0d00*/  @!P0 BRA `(.L_x_19) ;  /* 0x00000000005c8947 */ /* 0x000fea0003800000 */
[----:B0-----:R-:W0:Y:S01]  /*0d10*/  LDC.64 R22, c[0x0][0x388] ;  /* 0x0000e200ff167b82 */ /* 0x001e220000000a00 */
        /* <DEDUP_REMOVED lines=18> */
.L_x_21:
[----:B------:R-:W-:Y:S05]  /*0e40*/  BSYNC.RECONVERGENT B3 ;  /* 0x0000000000037941 */ /* 0x000fea0003800200 */
.L_x_20:
[----:B------:R-:W0:Y:S02]  /*0e50*/  LDC.64 R20, c[0x0][0x380] ;  /* 0x0000e000ff147b82 */ /* 0x000e240000000a00 */
[----:B0-----:R-:W-:-:S05]  /*0e60*/  IMAD.WIDE R20, R18, 0x4, R20 ;  /* 0x0000000412147825 */ /* 0x001fca00078e0214 */
[----:B------:R1:W-:Y:S02]  /*0e70*/  REDG.E.ADD.F32.FTZ.RN.STRONG.GPU desc[UR12][R20.64], R0 ;  /* 0x00000000140079a6 */ /* 0x0003e4000c12f30c */
.L_x_19:
[----:B------:R-:W-:Y:S05]  /*0e80*/  BSYNC.RECONVERGENT B2 ;  /* 0x0000000000027941 */ /* 0x000fea0003800200 */
.L_x_18:
[----:B------:R-:W2:Y:S01]  /*0e90*/  LDCU UR9, c[0x0][0x3ac] ;  /* 0x00007580ff0977ac */ /* 0x000ea20008000800 */
[C---:B01----:R-:W-:Y:S01]  /*0ea0*/  VIADD R0, R14.reuse, 0x1 ;  /* 0x000000010e007836 */ /* 0x043fe20000000000 */
[----:B------:R-:W0:Y:S01]  /*0eb0*/  LDC.64 R18, c[0x0][0x3c8] ;  /* 0x0000f200ff127b82 */ /* 0x000e220000000a00 */
[----:B------:R-:W-:Y:S01]  /*0ec0*/  BSSY.RECONVERGENT B2, `(.L_x_22) ;  /* 0x0000022000027945 */ /* 0x000fe20003800200 */
[----:B--2---:R-:W-:-:S04]  /*0ed0*/  ISETP.GT.AND P1, PT, R14, UR9, PT ;  /* 0x000000090e007c0c */ /* 0x004fc8000bf24270 */
[----:B------:R-:W-:-:S04]  /*0ee0*/  ISETP.GE.AND P1, PT, R0, UR4, !P1 ;  /* 0x0000000400007c0c */ /* 0x000fc8000cf26270 */
[----:B------:R-:W-:Y:S02]  /*0ef0*/  ISETP.GE.AND P0, PT, R13, UR5, P1 ;  /* 0x000000050d007c0c */ /* 0x000fe40008f06270 */
[----:B0-----:R-:W-:Y:S01]  /*0f00*/  IADD3 R6, PT, PT, R7, R18, RZ ;  /* 0x0000001207067210 */ /* 0x001fe20007ffe0ff */
[----:B------:R-:W-:Y:S01]  /*0f10*/  FMUL R7, R10, R5 ;  /* 0x000000050a077220 */ /* 0x000fe20000400000 */
[----:B------:R-:W-:-:S03]  /*0f20*/  ISETP.LE.AND P0, PT, R13, UR6, P0 ;  /* 0x000000060d007c0c */ /* 0x000fc60008703270 */
[----:B------:R-:W-:Y:S01]  /*0f30*/  IMAD R6, R6, R19, 0x4 ;  /* 0x0000000406067424 */ /* 0x000fe200078e0213 */
[----:B------:R-:W-:-:S04]  /*0f40*/  ISETP.LT.OR P2, PT, R11, UR7, !P0 ;  /* 0x000000070b007c0c */ /* 0x000fc8000c741670 */
[----:B------:R-:W-:-:S13]  /*0f50*/  ISETP.GT.OR P2, PT, R11, UR8, P2 ;  /* 0x000000080b007c0c */ /* 0x000fda0009744670 */
        /* <DEDUP_REMOVED lines=20> */
.L_x_25:
[----:B------:R-:W-:Y:S05]  /*10a0*/  BSYNC.RECONVERGENT B3 ;  /* 0x0000000000037941 */ /* 0x000fea0003800200 */
.L_x_24:
[----:B------:R-:W0:Y:S02]  /*10b0*/  LDC.64 R14, c[0x0][0x380] ;  /* 0x0000e000ff0e7b82 */ /* 0x000e240000000a00 */
[----:B0-----:R-:W-:-:S05]  /*10c0*/  IMAD.WIDE R14, R5, 0x4, R14 ;  /* 0x00000004050e7825 */ /* 0x001fca00078e020e */
[----:B------:R0:W-:Y:S02]  /*10d0*/  REDG.E.ADD.F32.FTZ.RN.STRONG.GPU desc[UR12][R14.64], R0 ;  /* 0x000000000e0079a6 */ /* 0x0001e4000c12f30c */
.L_x_23:
[----:B------:R-:W-:Y:S05]  /*10e0*/  BSYNC.RECONVERGENT B2 ;  /* 0x0000000000027941 */ /* 0x000fea0003800200 */
.L_x_22:
        /* <DEDUP_REMOVED lines=25> */
.L_x_29:
[----:B------:R-:W-:Y:S05]  /*1280*/  BSYNC.RECONVERGENT B3 ;  /* 0x0000000000037941 */ /* 0x000fea0003800200 */
.L_x_28:
[----:B------:R-:W0:Y:S02]  /*1290*/  LDC.64 R14, c[0x0][0x380] ;  /* 0x0000e000ff0e7b82 */ /* 0x000e240000000a00 */
[----:B0-----:R-:W-:-:S05]  /*12a0*/  IMAD.WIDE R14, R5, 0x4, R14 ;  /* 0x00000004050e7825 */ /* 0x001fca00078e020e */
[----:B------:R1:W-:Y:S02]  /*12b0*/  REDG.E.ADD.F32.FTZ.RN.STRONG.GPU desc[UR12][R14.64], R0 ;  /* 0x000000000e0079a6 */ /* 0x0003e4000c12f30c */
.L_x_27:
[----:B------:R-:W-:Y:S05]  /*12c0*/  BSYNC.RECONVERGENT B2 ;  /* 0x0000000000027941 */ /* 0x000fea0003800200 */
.L_x_26:
[----:B------:R-:W-:Y:S01]  /*12d0*/  ISETP.NE.AND P0, PT, R17, RZ, PT ;  /* 0x000000ff1100720c */ /* 0x000fe20003f05270 */
[----:B------:R-:W2:Y:S01]  /*12e0*/  LDCU UR4, c[0x0][0x3cc] ;  /* 0x00007980ff0477ac */ /* 0x000ea20008000800 */
[----:B------:R-:W-:Y:S01]  /*12f0*/  BSSY.RECONVERGENT B2, `(.L_x_30) ;  /* 0x000001e000027945 */ /* 0x000fe20003800200 */
[----:B------:R-:W-:Y:S01]  /*1300*/  FMUL R9, R10, R9 ;  /* 0x000000090a097220 */ /* 0x000fe20000400000 */
[----:B------:R-:W-:-:S04]  /*1310*/  PLOP3.LUT P0, PT, P1, P0, PT, 0x80, 0x8 ;  /* 0x000000000008781c */ /* 0x000fc80000f01070 */
[----:B------:R-:W-:-:S04]  /*1320*/  ISETP.LT.OR P1, PT, R11, UR7, !P0 ;  /* 0x000000070b007c0c */ /* 0x000fc8000c721670 */
[----:B------:R-:W-:Y:S02]  /*1330*/  ISETP.GT.OR P1, PT, R11, UR8, P1 ;  /* 0x000000080b007c0c */ /* 0x000fe40008f24670 */
[----:B--2---:R-:W-:-:S11]  /*1340*/  IADD3 R6, PT, PT, R6, UR4, RZ ;  /* 0x0000000406067c10 */ /* 0x004fd6000fffe0ff */
[----:B------:R-:W-:Y:S05]  /*1350*/  @P1 BRA `(.L_x_31) ;  /* 0x00000000005c1947 */ /* 0x000fea0003800000 */
[----:B01----:R-:W0:Y:S01]  /*1360*/  LDC.64 R14, c[0x0][0x388] ;  /* 0x0000e200ff0e7b82 */ /* 0x003e220000000a00 */
        /* <DEDUP_REMOVED lines=18> */
.L_x_33:
[----:B------:R-:W-:Y:S05]  /*1490*/  BSYNC.RECONVERGENT B3 ;  /* 0x0000000000037941 */ /* 0x000fea0003800200 */
.L_x_32:
[----:B------:R-:W0:Y:S02]  /*14a0*/  LDC.64 R4, c[0x0][0x380] ;  /* 0x0000e000ff047b82 */ /* 0x000e240000000a00 */
[----:B0-----:R-:W-:-:S05]  /*14b0*/  IMAD.WIDE R4, R11, 0x4, R4 ;  /* 0x000000040b047825 */ /* 0x001fca00078e0204 */
[----:B------:R2:W-:Y:S02]  /*14c0*/  REDG.E.ADD.F32.FTZ.RN.STRONG.GPU desc[UR12][R4.64], R0 ;  /* 0x00000000040079a6 */ /* 0x0005e4000c12f30c */
.L_x_31:
[----:B------:R-:W-:Y:S05]  /*14d0*/  BSYNC.RECONVERGENT B2 ;  /* 0x0000000000027941 */ /* 0x000fea0003800200 */
.L_x_30:
[----:B------:R-:W-:-:S13]  /*14e0*/  PLOP3.LUT P0, PT, P0, P6, PT, 0x80, 0x8 ;  /* 0x000000000008781c */ /* 0x000fda000070d070 */
[----:B------:R-:W-:Y:S05]  /*14f0*/  @!P0 EXIT ;  /* 0x000000000000894d */ /* 0x000fea0003800000 */
[----:B--2---:R-:W2:Y:S01]  /*1500*/  LDC.64 R4, c[0x0][0x388] ;  /* 0x0000e200ff047b82 */ /* 0x004ea20000000a00 */
[----:B------:R-:W-:-:S04]  /*1510*/  IMAD.IADD R3, R3, 0x1, R6 ;  /* 0x0000000103037824 */ /* 0x000fc800078e0206 */
[----:B--2---:R-:W-:-:S06]  /*1520*/  IMAD.WIDE R4, R3, 0x4, R4 ;  /* 0x0000000403047825 */ /* 0x004fcc00078e0204 */
[----:B------:R-:W0:Y:S01]  /*1530*/  LDG.E.CONSTANT R5, desc[UR12][R4.64] ;  /* 0x0000000c04057981 */ /* 0x000e22000c1e9900 */
[----:B------:R-:W-:Y:S01]  /*1540*/  FMUL R8, R8, R9 ;  /* 0x0000000908087220 */ /* 0x000fe20000400000 */
[----:B------:R-:W-:Y:S03]  /*1550*/  BSSY.RECONVERGENT B2, `(.L_x_34) ;  /* 0x000000e000027945 */ /* 0x000fe60003800200 */
[----:B------:R-:W-:-:S04]  /*1560*/  FMUL R7, R8, 0.0099999997764825820923 ;  /* 0x3c23d70a08077820 */ /* 0x000fc80000400000 */
[----:B-----5:R-:W-:Y:S01]  /*1570*/  FMUL R20, R12, R7 ;  /* 0x000000070c147220 */ /* 0x020fe20000400000 */
[----:B01----:R-:W0:Y:S08]  /*1580*/  MUFU.RCP R0, R5 ;  /* 0x0000000500007308 */ /* 0x003e300000001000 */
        /* <DEDUP_REMOVED lines=10> */
.L_x_35:
[----:B------:R-:W-:Y:S05]  /*1630*/  BSYNC.RECONVERGENT B2 ;  /* 0x0000000000027941 */ /* 0x000fea0003800200 */
.L_x_34:
[----:B------:R-:W0:Y:S02]  /*1640*/  LDC.64 R4, c[0x0][0x380] ;  /* 0x0000e000ff047b82 */ /* 0x000e240000000a00 */
[----:B0-----:R-:W-:-:S05]  /*1650*/  IMAD.WIDE R2, R3, 0x4, R4 ;  /* 0x0000000403027825 */ /* 0x001fca00078e0204 */
[----:B------:R-:W-:Y:S01]  /*1660*/  REDG.E.ADD.F32.FTZ.RN.STRONG.GPU desc[UR12][R2.64], R0 ;  /* 0x00000000020079a6 */ /* 0x000fe2000c12f30c */
[----:B------:R-:W-:Y:S05]  /*1670*/  EXIT ;  /* 0x000000000000794d */ /* 0x000fea0003800000 */
        .weak           $__internal_0_$__cuda_sm3x_div_rn_noftz_f32_slowpath
        .type           $__internal_0_$__cuda_sm3x_div_rn_noftz_f32_slowpath,@function
        .size           $__internal_0_$__cuda_sm3x_div_rn_noftz_f32_slowpath,(.L_x_62 - $__internal_0_$__cuda_sm3x_div_rn_noftz_f32_slowpath)
$__internal_0_$__cuda_sm3x_div_rn_noftz_f32_slowpath:
[----:B------:R-:W-:Y:S01]  /*1680*/  SHF.R.U32.HI R2, RZ, 0x17, R0 ;  /* 0x00000017ff027819 */ /* 0x000fe20000011600 */
[----:B------:R-:W-:Y:S01]  /*1690*/  BSSY.RECONVERGENT B0, `(.L_x_36) ;  /* 0x0000062000007945 */ /* 0x000fe20003800200 */
[----:B------:R-:W-:Y:S02]  /*16a0*/  SHF.R.U32.HI R23, RZ, 0x17, R20 ;  /* 0x00000017ff177819 */ /* 0x000fe40000011614 */
[----:B------:R-:W-:Y:S02]  /*16b0*/  LOP3.LUT R2, R2, 0xff, RZ, 0xc0, !PT ;  /* 0x000000ff02027812 */ /* 0x000fe400078ec0ff */
[----:B------:R-:W-:Y:S02]  /*16c0*/  LOP3.LUT R23, R23, 0xff, RZ, 0xc0, !PT ;  /* 0x000000ff17177812 */ /* 0x000fe400078ec0ff */
[----:B------:R-:W-:Y:S02]  /*16d0*/  IADD3 R19, PT, PT, R2, -0x1, RZ ;  /* 0xffffffff02137810 */ /* 0x000fe40007ffe0ff */
[----:B------:R-:W-:-:S02]  /*16e0*/  IADD3 R22, PT, PT, R23, -0x1, RZ ;  /* 0xffffffff17167810 */ /* 0x000fc40007ffe0ff */
[----:B------:R-:W-:-:S04]  /*16f0*/  ISETP.GT.U32.AND P2, PT, R19, 0xfd, PT ;  /* 0x000000fd1300780c */ /* 0x000fc80003f44070 */
[----:B------:R-:W-:-:S13]  /*1700*/  ISETP.GT.U32.OR P2, PT, R22, 0xfd, P2 ;  /* 0x000000fd1600780c */ /* 0x000fda0001744470 */
[----:B------:R-:W-:Y:S01]  /*1710*/  @!P2 MOV R15, RZ ;  /* 0x000000ff000fa202 */ /* 0x000fe20000000f00 */
[----:B------:R-:W-:Y:S06]  /*1720*/  @!P2 BRA `(.L_x_37) ;  /* 0x00000000005ca947 */ /* 0x000fec0003800000 */
[----:B------:R-:W-:Y:S02]  /*1730*/  FSETP.GTU.FTZ.AND P2, PT, |R20|, +INF , PT ;  /* 0x7f8000001400780b */ /* 0x000fe40003f5c200 */
[----:B------:R-:W-:-:S04]  /*1740*/  FSETP.GTU.FTZ.AND P3, PT, |R0|, +INF , PT ;  /* 0x7f8000000000780b */ /* 0x000fc80003f7c200 */
[----:B------:R-:W-:-:S13]  /*1750*/  PLOP3.LUT P2, PT, P2, P3, PT, 0xf8, 0x8f ;  /* 0x00000000008f781c */ /* 0x000fda0001747f70 */
[----:B------:R-:W-:Y:S05]  /*1760*/  @P2 BRA `(.L_x_38) ;  /* 0x00000004004c2947 */ /* 0x000fea0003800000 */
[----:B------:R-:W-:-:S13]  /*1770*/  LOP3.LUT P2, RZ, R0, 0x7fffffff, R20, 0xc8, !PT ;  /* 0x7fffffff00ff7812 */ /* 0x000fda000784c814 */
[----:B------:R-:W-:Y:S05]  /*1780*/  @!P2 BRA `(.L_x_39) ;  /* 0x00000004003ca947 */ /* 0x000fea0003800000 */
[----:B------:R-:W-:Y:S02]  /*1790*/  FSETP.NEU.FTZ.AND P3, PT, |R20|, +INF , PT ;  /* 0x7f8000001400780b */ /* 0x000fe40003f7d200 */
[----:B------:R-:W-:Y:S02]  /*17a0*/  FSETP.NEU.FTZ.AND P2, PT, |R0|, +INF , PT ;  /* 0x7f8000000000780b */ /* 0x000fe40003f5d200 */
[----:B------:R-:W-:-:S11]  /*17b0*/  FSETP.NEU.FTZ.AND P5, PT, |R20|, +INF , PT ;  /* 0x7f8000001400780b */ /* 0x000fd60003fbd200 */
[----:B------:R-:W-:Y:S05]  /*17c0*/  @!P2 BRA !P3, `(.L_x_39) ;  /* 0x00000004002ca947 */ /* 0x000fea0005800000 */
[----:B------:R-:W-:-:S04]  /*17d0*/  LOP3.LUT P3, RZ, R20, 0x7fffffff, RZ, 0xc0, !PT ;  /* 0x7fffffff14ff7812 */ /* 0x000fc8000786c0ff */
[----:B------:R-:W-:-:S13]  /*17e0*/  PLOP3.LUT P3, PT, P2, P3, PT, 0x2f, 0xf2 ;  /* 0x0000000000f2781c */ /* 0x000fda0001766577 */
[----:B------:R-:W-:Y:S05]  /*17f0*/  @P3 BRA `(.L_x_40) ;  /* 0x0000000400183947 */ /* 0x000fea0003800000 */
[----:B------:R-:W-:-:S04]  /*1800*/  LOP3.LUT P2, RZ, R0, 0x7fffffff, RZ, 0xc0, !PT ;  /* 0x7fffffff00ff7812 */ /* 0x000fc8000784c0ff */
[----:B------:R-:W-:-:S13]  /*1810*/  PLOP3.LUT P2, PT, P5, P2, PT, 0x2f, 0xf2 ;  /* 0x0000000000f2781c */ /* 0x000fda0002f44577 */
[----:B------:R-:W-:Y:S05]  /*1820*/  @P2 BRA `(.L_x_41) ;  /* 0x0000000400002947 */ /* 0x000fea0003800000 */
[----:B------:R-:W-:Y:S02]  /*1830*/  ISETP.GE.AND P2, PT, R22, RZ, PT ;  /* 0x000000ff1600720c */ /* 0x000fe40003f46270 */
[----:B------:R-:W-:-:S11]  /*1840*/  ISETP.GE.AND P3, PT, R19, RZ, PT ;  /* 0x000000ff1300720c */ /* 0x000fd60003f66270 */
[----:B------:R-:W-:Y:S01]  /*1850*/  @P2 MOV R15, RZ ;  /* 0x000000ff000f2202 */ /* 0x000fe20000000f00 */
[----:B------:R-:W-:Y:S01]  /*1860*/  @!P2 FFMA R20, R20, 1.84467440737095516160e+19, RZ ;  /* 0x5f8000001414a823 */ /* 0x000fe200000000ff */
[----:B------:R-:W-:Y:S01]  /*1870*/  @!P2 MOV R15, 0xffffffc0 ;  /* 0xffffffc0000fa802 */ /* 0x000fe20000000f00 */
[----:B------:R-:W-:-:S03]  /*1880*/  @!P3 FFMA R0, R0, 1.84467440737095516160e+19, RZ ;  /* 0x5f8000000000b823 */ /* 0x000fc600000000ff */
[----:B------:R-:W-:-:S07]  /*1890*/  @!P3 IADD3 R15, PT, PT, R15, 0x40, RZ ;  /* 0x000000400f0fb810 */ /* 0x000fce0007ffe0ff */
.L_x_37:
[----:B------:R-:W-:Y:S01]  /*18a0*/  LEA R19, R2, 0xc0800000, 0x17 ;  /* 0xc080000002137811 */ /* 0x000fe200078eb8ff */
[----:B------:R-:W-:Y:S01]  /*18b0*/  VIADD R23, R23, 0xffffff81 ;  /* 0xffffff8117177836 */ /* 0x000fe20000000000 */
[----:B------:R-:W-:Y:S02]  /*18c0*/  BSSY.RECONVERGENT B1, `(.L_x_42) ;  /* 0x0000035000017945 */ /* 0x000fe40003800200 */
[----:B------:R-:W-:Y:S01]  /*18d0*/  IADD3 R24, PT, PT, -R19, R0, RZ ;  /* 0x0000000013187210 */ /* 0x000fe20007ffe1ff */
[----:B------:R-:W-:-:S03]  /*18e0*/  IMAD R0, R23, -0x800000, R20 ;  /* 0xff80000017007824 */ /* 0x000fc600078e0214 */
[----:B------:R-:W0:Y:S01]  /*18f0*/  MUFU.RCP R22, R24 ;  /* 0x0000001800167308 */ /* 0x000e220000001000 */
[----:B------:R-:W-:-:S04]  /*1900*/  FADD.FTZ R19, -R24, -RZ ;  /* 0x800000ff18137221 */ /* 0x000fc80000010100 */
[----:B0-----:R-:W-:-:S04]  /*1910*/  FFMA R25, R22, R19, 1 ;  /* 0x3f80000016197423 */ /* 0x001fc80000000013 */
[----:B------:R-:W-:-:S04]  /*1920*/  FFMA R25, R22, R25, R22 ;  /* 0x0000001916197223 */ /* 0x000fc80000000016 */
[----:B------:R-:W-:-:S04]  /*1930*/  FFMA R20, R0, R25, RZ ;  /* 0x0000001900147223 */ /* 0x000fc800000000ff */
[----:B------:R-:W-:-:S04]  /*1940*/  FFMA R22, R19, R20, R0 ;  /* 0x0000001413167223 */ /* 0x000fc80000000000 */
[----:B------:R-:W-:Y:S01]  /*1950*/  FFMA R22, R25, R22, R20 ;  /* 0x0000001619167223 */ /* 0x000fe20000000014 */
[----:B------:R-:W-:-:S03]  /*1960*/  IADD3 R20, PT, PT, R23, 0x7f, -R2 ;  /* 0x0000007f17147810 */ /* 0x000fc60007ffe802 */
[----:B------:R-:W-:Y:S01]  /*1970*/  FFMA R19, R19, R22, R0 ;  /* 0x0000001613137223 */ /* 0x000fe20000000000 */
[----:B------:R-:W-:-:S03]  /*1980*/  IADD3 R15, PT, PT, R20, R15, RZ ;  /* 0x0000000f140f7210 */ /* 0x000fc60007ffe0ff */
[----:B------:R-:W-:-:S05]  /*1990*/  FFMA R0, R25, R19, R22 ;  /* 0x0000001319007223 */ /* 0x000fca0000000016 */
[----:B------:R-:W-:-:S04]  /*19a0*/  SHF.R.U32.HI R2, RZ, 0x17, R0 ;  /* 0x00000017ff027819 */ /* 0x000fc80000011600 */
[----:B------:R-:W-:-:S04]  /*19b0*/  LOP3.LUT R2, R2, 0xff, RZ, 0xc0, !PT ;  /* 0x000000ff02027812 */ /* 0x000fc800078ec0ff */
[----:B------:R-:W-:-:S04]  /*19c0*/  IADD3 R2, PT, PT, R2, R15, RZ ;  /* 0x0000000f02027210 */ /* 0x000fc80007ffe0ff */
[----:B------:R-:W-:-:S04]  /*19d0*/  IADD3 R20, PT, PT, R2, -0x1, RZ ;  /* 0xffffffff02147810 */ /* 0x000fc80007ffe0ff */
[----:B------:R-:W-:-:S13]  /*19e0*/  ISETP.GE.U32.AND P2, PT, R20, 0xfe, PT ;  /* 0x000000fe1400780c */ /* 0x000fda0003f46070 */
[----:B------:R-:W-:Y:S05]  /*19f0*/  @!P2 BRA `(.L_x_43) ;  /* 0x000000000080a947 */ /* 0x000fea0003800000 */
[----:B------:R-:W-:-:S13]  /*1a00*/  ISETP.GT.AND P2, PT, R2, 0xfe, PT ;  /* 0x000000fe0200780c */ /* 0x000fda0003f44270 */
[----:B------:R-:W-:Y:S05]  /*1a10*/  @P2 BRA `(.L_x_44) ;  /* 0x00000000006c2947 */ /* 0x000fea0003800000 */
[----:B------:R-:W-:-:S13]  /*1a20*/  ISETP.GE.AND P2, PT, R2, 0x1, PT ;  /* 0x000000010200780c */ /* 0x000fda0003f46270 */
[----:B------:R-:W-:Y:S05]  /*1a30*/  @P2 BRA `(.L_x_45) ;  /* 0x0000000000742947 */ /* 0x000fea0003800000 */
[----:B------:R-:W-:Y:S02]  /*1a40*/  ISETP.GE.AND P2, PT, R2, -0x18, PT ;  /* 0xffffffe80200780c */ /* 0x000fe40003f46270 */
[----:B------:R-:W-:-:S11]  /*1a50*/  LOP3.LUT R0, R0, 0x80000000, RZ, 0xc0, !PT ;  /* 0x8000000000007812 */ /* 0x000fd600078ec0ff */
[----:B------:R-:W-:Y:S05]  /*1a60*/  @!P2 BRA `(.L_x_45) ;  /* 0x000000000068a947 */ /* 0x000fea0003800000 */
[CCC-:B------:R-:W-:Y:S01]  /*1a70*/  FFMA.RZ R15, R25.reuse, R19.reuse, R22.reuse ;  /* 0x00000013190f7223 */ /* 0x1c0fe2000000c016 */
[CCC-:B------:R-:W-:Y:S01]  /*1a80*/  FFMA.RP R20, R25.reuse, R19.reuse, R22.reuse ;  /* 0x0000001319147223 */ /* 0x1c0fe20000008016 */
[----:B------:R-:W-:Y:S01]  /*1a90*/  FFMA.RM R25, R25, R19, R22 ;  /* 0x0000001319197223 */ /* 0x000fe20000004016 */
[C---:B------:R-:W-:Y:S02]  /*1aa0*/  IADD3 R19, PT, PT, R2.reuse, 0x20, RZ ;  /* 0x0000002002137810 */ /* 0x040fe40007ffe0ff */
[----:B------:R-:W-:Y:S02]  /*1ab0*/  LOP3.LUT R15, R15, 0x7fffff, RZ, 0xc0, !PT ;  /* 0x007fffff0f0f7812 */ /* 0x000fe400078ec0ff */
[C---:B------:R-:W-:Y:S02]  /*1ac0*/  ISETP.NE.AND P2, PT, R2.reuse, RZ, PT ;  /* 0x000000ff0200720c */ /* 0x040fe40003f45270 */
[----:B------:R-:W-:Y:S02]  /*1ad0*/  LOP3.LUT R22, R15, 0x800000, RZ, 0xfc, !PT ;  /* 0x008000000f167812 */ /* 0x000fe400078efcff */
[----:B------:R-:W-:-:S02]  /*1ae0*/  ISETP.NE.AND P3, PT, R2, RZ, PT ;  /* 0x000000ff0200720c */ /* 0x000fc40003f65270 */
[----:B------:R-:W-:Y:S02]  /*1af0*/  IADD3 R2, PT, PT, -R2, RZ, RZ ;  /* 0x000000ff02027210 */ /* 0x000fe40007ffe1ff */
[----:B------:R-:W-:Y:S02]  /*1b00*/  SHF.L.U32 R19, R22, R19, RZ ;  /* 0x0000001316137219 */ /* 0x000fe400000006ff */
[----:B------:R-:W-:Y:S02]  /*1b10*/  FSETP.NEU.FTZ.AND P4, PT, R20, R25, PT ;  /* 0x000000191400720b */ /* 0x000fe40003f9d000 */
[----:B------:R-:W-:Y:S02]  /*1b20*/  SEL R15, R2, RZ, P2 ;  /* 0x000000ff020f7207 */ /* 0x000fe40001000000 */
[----:B------:R-:W-:Y:S02]  /*1b30*/  ISETP.NE.AND P3, PT, R19, RZ, P3 ;  /* 0x000000ff1300720c */ /* 0x000fe40001f65270 */
[----:B------:R-:W-:-:S02]  /*1b40*/  SHF.R.U32.HI R19, RZ, R15, R22 ;  /* 0x0000000fff137219 */ /* 0x000fc40000011616 */
[----:B------:R-:W-:Y:S02]  /*1b50*/  PLOP3.LUT P3, PT, P4, P3, PT, 0xf8, 0x8f ;  /* 0x00000000008f781c */ /* 0x000fe40002767f70 */
[----:B------:R-:W-:Y:S02]  /*1b60*/  SHF.R.U32.HI R15, RZ, 0x1, R19 ;  /* 0x00000001ff0f7819 */ /* 0x000fe40000011613 */
[----:B------:R-:W-:-:S04]  /*1b70*/  SEL R2, RZ, 0x1, !P3 ;  /* 0x00000001ff027807 */ /* 0x000fc80005800000 */
[----:B------:R-:W-:-:S04]  /*1b80*/  LOP3.LUT R2, R2, 0x1, R15, 0xf8, !PT ;  /* 0x0000000102027812 */ /* 0x000fc800078ef80f */
[----:B------:R-:W-:-:S04]  /*1b90*/  LOP3.LUT R2, R2, R19, RZ, 0xc0, !PT ;  /* 0x0000001302027212 */ /* 0x000fc800078ec0ff */
[----:B------:R-:W-:-:S04]  /*1ba0*/  IADD3 R15, PT, PT, R15, R2, RZ ;  /* 0x000000020f0f7210 */ /* 0x000fc80007ffe0ff */
[----:B------:R-:W-:Y:S01]  /*1bb0*/  LOP3.LUT R0, R15, R0, RZ, 0xfc, !PT ;  /* 0x000000000f007212 */ /* 0x000fe200078efcff */
[----:B------:R-:W-:Y:S06]  /*1bc0*/  BRA `(.L_x_45) ;  /* 0x0000000000107947 */ /* 0x000fec0003800000 */
.L_x_44:
[----:B------:R-:W-:-:S04]  /*1bd0*/  LOP3.LUT R0, R0, 0x80000000, RZ, 0xc0, !PT ;  /* 0x8000000000007812 */ /* 0x000fc800078ec0ff */
[----:B------:R-:W-:Y:S01]  /*1be0*/  LOP3.LUT R0, R0, 0x7f800000, RZ, 0xfc, !PT ;  /* 0x7f80000000007812 */ /* 0x000fe200078efcff */
[----:B------:R-:W-:Y:S06]  /*1bf0*/  BRA `(.L_x_45) ;  /* 0x0000000000047947 */ /* 0x000fec0003800000 */
.L_x_43:
[----:B------:R-:W-:-:S07]  /*1c00*/  LEA R0, R15, R0, 0x17 ;  /* 0x000000000f007211 */ /* 0x000fce00078eb8ff */
.L_x_45:
[----:B------:R-:W-:Y:S05]  /*1c10*/  BSYNC.RECONVERGENT B1 ;  /* 0x0000000000017941 */ /* 0x000fea0003800200 */
.L_x_42:
[----:B------:R-:W-:Y:S05]  /*1c20*/  BRA `(.L_x_46) ;  /* 0x0000000000207947 */ /* 0x000fea0003800000 */
.L_x_41:
[----:B------:R-:W-:-:S04]  /*1c30*/  LOP3.LUT R0, R0, 0x80000000, R20, 0x48, !PT ;  /* 0x8000000000007812 */ /* 0x000fc800078e4814 */
[----:B------:R-:W-:Y:S01]  /*1c40*/  LOP3.LUT R0, R0, 0x7f800000, RZ, 0xfc, !PT ;  /* 0x7f80000000007812 */ /* 0x000fe200078efcff */
[----:B------:R-:W-:Y:S06]  /*1c50*/  BRA `(.L_x_46) ;  /* 0x0000000000147947 */ /* 0x000fec0003800000 */
.L_x_40:
[----:B------:R-:W-:Y:S01]  /*1c60*/  LOP3.LUT R0, R0, 0x80000000, R20, 0x48, !PT ;  /* 0x8000000000007812 */ /* 0x000fe200078e4814 */
[----:B------:R-:W-:Y:S06]  /*1c70*/  BRA `(.L_x_46) ;  /* 0x00000000000c7947 */ /* 0x000fec0003800000 */
.L_x_39:
[----:B------:R-:W0:Y:S01]  /*1c80*/  MUFU.RSQ R0, -QNAN ;  /* 0xffc0000000007908 */ /* 0x000e220000001400 */
[----:B------:R-:W-:Y:S05]  /*1c90*/  BRA `(.L_x_46) ;  /* 0x0000000000047947 */ /* 0x000fea0003800000 */
.L_x_38:
[----:B------:R-:W-:-:S07]  /*1ca0*/  FADD.FTZ R0, R20, R0 ;  /* 0x0000000014007221 */ /* 0x000fce0000010000 */
.L_x_46:
[----:B------:R-:W-:Y:S05]  /*1cb0*/  BSYNC.RECONVERGENT B0 ;  /* 0x0000000000007941 */ /* 0x000fea0003800200 */
.L_x_36:
[----:B------:R-:W-:Y:S01]  /*1cc0*/  HFMA2 R23, -RZ, RZ, 0, 0 ;  /* 0x00000000ff177431 */ /* 0x000fe200000001ff */
[----:B------:R-:W-:-:S04]  /*1cd0*/  MOV R22, R16 ;  /* 0x0000001000167202 */ /* 0x000fc80000000f00 */
[----:B0-----:R-:W-:Y:S05]  /*1ce0*/  RET.REL.NODEC R22 `(_Z23source_injection_kernelPfPKfS1_S1_iiiiiiiiiiiiiffffff) ;  /* 0xffffffe016c47950 */ /* 0x001fea0003c3ffff */
.L_x_47:
[----:B------:R-:W-:-:S00]  /*1cf0*/  BRA `(.L_x_47) ;  /* 0xfffffffc00fc7947 */ /* 0x000fc0000383ffff */
[----:B------:R-:W-:-:S00]  /*1d00*/  NOP ;  /* 0x0000000000007918 */ /* 0x000fc00000000000 */
[----:B------:R-:W-:-:S00]  /*1d10*/  NOP ;  /* 0x0000000000007918 */ /* 0x000fc00000000000 */
[----:B------:R-:W-:-:S00]  /*1d20*/  NOP ;  /* 0x0000000000007918 */ /* 0x000fc00000000000 */
[----:B------:R-:W-:-:S00]  /*1d30*/  NOP ;  /* 0x0000000000007918 */ /* 0x000fc00000000000 */
[----:B------:R-:W-:-:S00]  /*1d40*/  NOP ;  /* 0x0000000000007918 */ /* 0x000fc00000000000 */
[----:B------:R-:W-:-:S00]  /*1d50*/  NOP ;  /* 0x0000000000007918 */ /* 0x000fc00000000000 */
[----:B------:R-:W-:-:S00]  /*1d60*/  NOP ;  /* 0x0000000000007918 */ /* 0x000fc00000000000 */
[----:B------:R-:W-:-:S00]  /*1d70*/  NOP ;  /* 0x0000000000007918 */ /* 0x000fc00000000000 */
.L_x_62:


//--------------------- .text._Z11wave_kernelPfPKfS1_S1_iiiiiiiiifffff --------------------------
	.section	.text._Z11wave_kernelPfPKfS1_S1_iiiiiiiiifffff,"ax",@progbits
	.align	128
        .global         _Z11wave_kernelPfPKfS1_S1_iiiiiiiiifffff
        .type           _Z11wave_kernelPfPKfS1_S1_iiiiiiiiifffff,@function
        .size           _Z11wave_kernelPfPKfS1_S1_iiiiiiiiifffff,(.L_x_63 - _Z11wave_kernelPfPKfS1_S1_iiiiiiiiifffff)
        .other          _Z11wave_kernelPfPKfS1_S1_iiiiiiiiifffff,@"STO_CUDA_ENTRY STV_DEFAULT"
_Z11wave_kernelPfPKfS1_S1_iiiiiiiiifffff:
.text._Z11wave_kernelPfPKfS1_S1_iiiiiiiiifffff:
[----:B------:R-:W-:Y:S01]  /*0000*/  LDC R1, c[0x0][0x37c] ;  /* 0x0000df00ff017b82 */ /* 0x000fe20000000800 */
[----:B------:R-:W0:Y:S07]  /*0010*/  S2R R5, SR_TID.Y ;  /* 0x0000000000057919 */ /* 0x000e2e0000002200 */
[----:B------:R-:W1:Y:S01]  /*0020*/  LDC R0, c[0x0][0x360] ;  /* 0x0000d800ff007b82 */ /* 0x000e620000000800 */
[----:B------:R-:W2:Y:S01]  /*0030*/  LDCU.128 UR8, c[0x0][0x3a0] ;  /* 0x00007400ff0877ac */ /* 0x000ea20008000c00 */
[----:B------:R-:W1:Y:S01]  /*0040*/  S2R R3, SR_TID.X ;  /* 0x0000000000037919 */ /* 0x000e620000002100 */
[----:B------:R-:W3:Y:S01]  /*0050*/  LDCU.64 UR12, c[0x0][0x3b0] ;  /* 0x00007600ff0c77ac */ /* 0x000ee20008000a00 */
[----:B------:R-:W4:Y:S04]  /*0060*/  S2R R7, SR_TID.Z ;  /* 0x0000000000077919 */ /* 0x000f280000002300 */
[----:B------:R-:W0:Y:S08]  /*0070*/  S2UR UR5, SR_CTAID.Y ;  /* 0x00000000000579c3 */ /* 0x000e300000002600 */
[----:B------:R-:W0:Y:S08]  /*0080*/  LDC R2, c[0x0][0x364] ;  /* 0x0000d900ff027b82 */ /* 0x000e300000000800 */
[----:B------:R-:W1:Y:S08]  /*0090*/  S2UR UR4, SR_CTAID.X ;  /* 0x00000000000479c3 */ /* 0x000e700000002500 */
[----:B------:R-:W4:Y:S08]  /*00a0*/  S2UR UR6, SR_CTAID.Z ;  /* 0x00000000000679c3 */ /* 0x000f300000002700 */
[----:B------:R-:W4:Y:S01]  /*00b0*/  LDC R6, c[0x0][0x368] ;  /* 0x0000da00ff067b82 */ /* 0x000f220000000800 */
[----:B0-----:R-:W-:-:S05]  /*00c0*/  IMAD R2, R2, UR5, R5 ;  /* 0x0000000502027c24 */ /* 0x001fca000f8e0205 */
[----:B--2---:R-:W-:Y:S01]  /*00d0*/  IADD3 R4, PT, PT, R2, UR11, RZ ;  /* 0x0000000b02047c10 */ /* 0x004fe2000fffe0ff */
[----:B-1----:R-:W-:-:S03]  /*00e0*/  IMAD R0, R0, UR4, R3 ;  /* 0x0000000400007c24 */ /* 0x002fc6000f8e0203 */
[----:B------:R-:W-:Y:S01]  /*00f0*/  ISETP.GT.AND P0, PT, R4, UR10, PT ;  /* 0x0000000a04007c0c */ /* 0x000fe2000bf04270 */
[----:B------:R-:W-:-:S05]  /*0100*/  VIADD R0, R0, UR9 ;  /* 0x0000000900007c36 */ /* 0x000fca0008000000 */
[----:B------:R-:W-:Y:S01]  /*0110*/  ISETP.GT.OR P0, PT, R0, UR8, P0 ;  /* 0x0000000800007c0c */ /* 0x000fe20008704670 */
[----:B----4-:R-:W-:-:S05]  /*0120*/  IMAD R2, R6, UR6, R7 ;  /* 0x0000000606027c24 */ /* 0x010fca000f8e0207 */
[----:B---3--:R-:W-:-:S04]  /*0130*/  IADD3 R5, PT, PT, R2, UR13, RZ ;  /* 0x0000000d02057c10 */ /* 0x008fc8000fffe0ff */
[----:B------:R-:W-:-:S13]  /*0140*/  ISETP.GT.OR P0, PT, R5, UR12, P0 ;  /* 0x0000000c05007c0c */ /* 0x000fda0008704670 */
[----:B------:R-:W-:Y:S05]  /*0150*/  @P0 EXIT ;  /* 0x000000000000094d */ /* 0x000fea0003800000 */
[----:B------:R-:W0:Y:S01]  /*0160*/  LDCU UR4, c[0x0][0x3bc] ;  /* 0x00007780ff0477ac */ /* 0x000e220008000800 */
[----:B------:R-:W1:Y:S01]  /*0170*/  LDC.64 R2, c[0x0][0x3c0] ;  /* 0x0000f000ff027b82 */ /* 0x000e620000000a00 */
[----:B------:R-:W-:Y:S01]  /*0180*/  VIADD R7, R0, 0x4 ;  /* 0x0000000400077836 */ /* 0x000fe20000000000 */
[----:B------:R-:W2:Y:S06]  /*0190*/  LDCU.64 UR6, c[0x0][0x3d0] ;  /* 0x00007a00ff0677ac */ /* 0x000eac0008000a00 */
[----:B------:R-:W3:Y:S08]  /*01a0*/  LDC.64 R22, c[0x0][0x390] ;  /* 0x0000e400ff167b82 */ /* 0x000ef00000000a00 */
[----:B------:R-:W4:Y:S01]  /*01b0*/  LDC.64 R8, c[0x0][0x398] ;  /* 0x0000e600ff087b82 */ /* 0x000f220000000a00 */
[----:B0-----:R-:W-:-:S05]  /*01c0*/  IMAD R7, R7, UR4, R4 ;  /* 0x0000000407077c24 */ /* 0x001fca000f8e0204 */
[----:B------:R-:W-:Y:S01]  /*01d0*/  IADD3 R7, PT, PT, R7, 0x4, RZ ;  /* 0x0000000407077810 */ /* 0x000fe20007ffe0ff */
[C---:B-1----:R-:W-:Y:S01]  /*01e0*/  IMAD R13, R2.reuse, UR4, RZ ;  /* 0x00000004020d7c24 */ /* 0x042fe2000f8e02ff */
[----:B------:R-:W-:Y:S01]  /*01f0*/  SHF.L.U32 R20, R2, 0x1, RZ ;  /* 0x0000000102147819 */ /* 0x000fe200000006ff */
[----:B------:R-:W0:Y:S02]  /*0200*/  LDCU.64 UR4, c[0x0][0x358] ;  /* 0x00006b00ff0477ac */ /* 0x000e240008000a00 */
[----:B------:R-:W-:Y:S02]  /*0210*/  IMAD R7, R7, R2, R5 ;  /* 0x0000000207077224 */ /* 0x000fe400078e0205 */
[----:B------:R-:W-:-:S03]  /*0220*/  IMAD.SHL.U32 R28, R13, 0x2, RZ ;  /* 0x000000020d1c7824 */ /* 0x000fc600078e00ff */
[----:B------:R-:W-:-:S04]  /*0230*/  IADD3 R15, PT, PT, R7, 0x4, RZ ;  /* 0x00000004070f7810 */ /* 0x000fc80007ffe0ff */
[C---:B------:R-:W-:Y:S01]  /*0240*/  IADD3 R5, PT, PT, R15.reuse, -R20, RZ ;  /* 0x800000140f057210 */ /* 0x040fe20007ffe0ff */
[C---:B------:R-:W-:Y:S02]  /*0250*/  IMAD.IADD R25, R15.reuse, 0x1, -R28 ;  /* 0x000000010f197824 */ /* 0x040fe400078e0a1c */
[----:B---3--:R-:W-:-:S04]  /*0260*/  IMAD.WIDE R6, R15, 0x4, R22 ;  /* 0x000000040f067825 */ /* 0x008fc800078e0216 */
[----:B------:R-:W-:-:S04]  /*0270*/  IMAD.WIDE R24, R25, 0x4, R22 ;  /* 0x0000000419187825 */ /* 0x000fc800078e0216 */
[----:B------:R-:W-:Y:S01]  /*0280*/  IMAD.WIDE R22, R5, 0x4, R22 ;  /* 0x0000000405167825 */ /* 0x000fe200078e0216 */
[----:B0-----:R-:W3:Y:S01]  /*0290*/  LDG.E.CONSTANT R17, desc[UR4][R24.64] ;  /* 0x0000000418117981 */ /* 0x001ee2000c1e9900 */
[----:B------:R-:W0:Y:S02]  /*02a0*/  LDC.64 R4, c[0x0][0x388] ;  /* 0x0000e200ff047b82 */ /* 0x000e240000000a00 */
[--C-:B------:R-:W-:Y:S01]  /*02b0*/  IMAD.WIDE R28, R28, 0x4, R6.reuse ;  /* 0x000000041c1c7825 */ /* 0x100fe200078e0206 */
[----:B------:R1:W5:Y:S03]  /*02c0*/  LDG.E.CONSTANT R16, desc[UR4][R22.64] ;  /* 0x0000000416107981 */ /* 0x000366000c1e9900 */
[--C-:B------:R-:W-:Y:S01]  /*02d0*/  IMAD.WIDE R20, R20, 0x4, R6.reuse ;  /* 0x0000000414147825 */ /* 0x100fe200078e0206 */
[----:B------:R-:W3:Y:S03]  /*02e0*/  LDG.E.CONSTANT R0, desc[UR4][R28.64] ;  /* 0x000000041c007981 */ /* 0x000ee6000c1e9900 */
[----:B------:R-:W-:-:S02]  /*02f0*/  IMAD.WIDE R18, R2, 0x4, R6 ;  /* 0x0000000402127825 */ /* 0x000fc400078e0206 */
[----:B------:R-:W5:Y:S02]  /*0300*/  LDG.E.CONSTANT R21, desc[UR4][R20.64] ;  /* 0x0000000414157981 */ /* 0x000f64000c1e9900 */
[----:B------:R-:W-:Y:S02]  /*0310*/  IMAD.WIDE R10, R2, 0x4, R22 ;  /* 0x00000004020a7825 */ /* 0x000fe400078e0216 */
[----:B------:R-:W2:Y:S01]  /*0320*/  LDG.E.CONSTANT R2, desc[UR4][R6.64] ;  /* 0x0000000406027981 */ /* 0x000ea2000c1e9900 */
[----:B-1----:R-:W1:Y:S01]  /*0330*/  LDC.64 R22, c[0x0][0x3c8] ;  /* 0x0000f200ff167b82 */ /* 0x002e620000000a00 */
[C---:B------:R-:W-:Y:S02]  /*0340*/  IMAD.WIDE R26, R13.reuse, 0x4, R6 ;  /* 0x000000040d1a7825 */ /* 0x040fe400078e0206 */
[----:B------:R-:W2:Y:S02]  /*0350*/  LDG.E.CONSTANT R18, desc[UR4][R18.64] ;  /* 0x0000000412127981 */ /* 0x000ea4000c1e9900 */
[----:B------:R-:W-:-:S02]  /*0360*/  IMAD.WIDE R12, R13, 0x4, R24 ;  /* 0x000000040d0c7825 */ /* 0x000fc400078e0218 */
[----:B------:R-:W2:Y:S02]  /*0370*/  LDG.E.CONSTANT R11, desc[UR4][R10.64] ;  /* 0x000000040a0b7981 */ /* 0x000ea4000c1e9900 */
[C---:B----4-:R-:W-:Y:S02]  /*0380*/  IMAD.WIDE R8, R15.reuse, 0x4, R8 ;  /* 0x000000040f087825 */ /* 0x050fe400078e0208 */
[----:B------:R-:W4:Y:S04]  /*0390*/  LDG.E.CONSTANT R14, desc[UR4][R26.64] ;  /* 0x000000041a0e7981 */ /* 0x000f28000c1e9900 */
[----:B------:R-:W4:Y:S04]  /*03a0*/  LDG.E.CONSTANT R13, desc[UR4][R12.64] ;  /* 0x000000040c0d7981 */ /* 0x000f28000c1e9900 */
[----:B------:R-:W4:Y:S04]  /*03b0*/  LDG.E.CONSTANT R25, desc[UR4][R6.64+-0x8] ;  /* 0xfffff80406197981 */ /* 0x000f28000c1e9900 */
[----:B------:R-:W4:Y:S01]  /*03c0*/  LDG.E.CONSTANT R24, desc[UR4][R6.64+0x8] ;  /* 0x0000080406187981 */ /* 0x000f22000c1e9900 */
[----:B0-----:R-:W-:-:S03]  /*03d0*/  IMAD.WIDE R4, R15, 0x4, R4 ;  /* 0x000000040f047825 */ /* 0x001fc600078e0204 */
[----:B------:R-:W4:Y:S04]  /*03e0*/  LDG.E.CONSTANT R26, desc[UR4][R6.64+-0x4] ;  /* 0xfffffc04061a7981 */ /* 0x000f28000c1e9900 */
[----:B------:R0:W4:Y:S04]  /*03f0*/  LDG.E.CONSTANT R27, desc[UR4][R6.64+0x4] ;  /* 0x00000404061b7981 */ /* 0x000128000c1e9900 */
[----:B------:R-:W4:Y:S04]  /*0400*/  LDG.E.CONSTANT R9, desc[UR4][R8.64] ;  /* 0x0000000408097981 */ /* 0x000f28000c1e9900 */
[----:B------:R0:W4:Y:S01]  /*0410*/  LDG.E.CONSTANT R5, desc[UR4][R4.64] ;  /* 0x0000000404057981 */ /* 0x000122000c1e9900 */
[----:B------:R-:W-:Y:S01]  /*0420*/  BSSY.RECONVERGENT B0, `(.L_x_48) ;  /* 0x0000022000007945 */ /* 0x000fe20003800200 */
[----:B---3--:R-:W-:Y:S01]  /*0430*/  FADD R17, R17, R0 ;  /* 0x0000000011117221 */ /* 0x008fe20000000000 */
[----:B-----5:R-:W-:Y:S01]  /*0440*/  FADD R21, R16, R21 ;  /* 0x0000001510157221 */ /* 0x020fe20000000000 */
[----:B--2---:R-:W-:-:S04]  /*0450*/  FMUL R0, R2, -2.5 ;  /* 0xc020000002007820 */ /* 0x004fc80000400000 */
[----:B------:R-:W-:Y:S01]  /*0460*/  FFMA R21, R21, -0.083333335816860198975, R0 ;  /* 0xbdaaaaab15157823 */ /* 0x000fe20000000000 */
[----:B------:R-:W-:Y:S01]  /*0470*/  FADD R18, R11, R18 ;  /* 0x000000120b127221 */ /* 0x000fe20000000000 */
[----:B------:R-:W-:-:S03]  /*0480*/  FFMA R17, R17, -0.083333335816860198975, R0 ;  /* 0xbdaaaaab11117823 */ /* 0x000fc60000000000 */
[----:B------:R-:W-:Y:S01]  /*0490*/  FFMA R18, R18, 1.3333333730697631836, R21 ;  /* 0x3faaaaab12127823 */ /* 0x000fe20000000015 */
[----:B----4-:R-:W-:Y:S01]  /*04a0*/  FADD R14, R13, R14 ;  /* 0x0000000e0d0e7221 */ /* 0x010fe20000000000 */
[----:B-1----:R-:W-:Y:S02]  /*04b0*/  FADD R11, R22, R22 ;  /* 0x00000016160b7221 */ /* 0x002fe40000000000 */
[----:B0-----:R-:W-:Y:S01]  /*04c0*/  FMUL R7, R18, UR6 ;  /* 0x0000000612077c20 */ /* 0x001fe20008400000 */
[----:B------:R-:W-:Y:S01]  /*04d0*/  FFMA R14, R14, 1.3333333730697631836, R17 ;  /* 0x3faaaaab0e0e7823 */ /* 0x000fe20000000011 */
[----:B------:R-:W-:-:S04]  /*04e0*/  FADD R25, R25, R24 ;  /* 0x0000001819197221 */ /* 0x000fc80000000000 */
[----:B------:R-:W-:Y:S01]  /*04f0*/  FFMA R25, R25, -0.083333335816860198975, R0 ;  /* 0xbdaaaaab19197823 */ /* 0x000fe20000000000 */
[----:B------:R-:W-:Y:S01]  /*0500*/  FADD R26, R26, R27 ;  /* 0x0000001b1a1a7221 */ /* 0x000fe20000000000 */
[----:B------:R-:W-:Y:S01]  /*0510*/  FMUL R2, R2, R11 ;  /* 0x0000000b02027220 */ /* 0x000fe20000400000 */
[----:B------:R-:W-:Y:S01]  /*0520*/  FFMA R14, R14, R23, R7 ;  /* 0x000000170e0e7223 */ /* 0x000fe20000000007 */
[----:B------:R-:W0:Y:S01]  /*0530*/  MUFU.RCP R4, R9 ;  /* 0x0000000900047308 */ /* 0x000e220000001000 */
[----:B------:R-:W-:Y:S01]  /*0540*/  FFMA R25, R26, 1.3333333730697631836, R25 ;  /* 0x3faaaaab1a197823 */ /* 0x000fe20000000019 */
[----:B------:R-:W-:-:S03]  /*0550*/  FFMA R2, R5, R22, -R2 ;  /* 0x0000001605027223 */ /* 0x000fc60000000802 */
[----:B------:R-:W-:Y:S01]  /*0560*/  FFMA R14, R25, UR7, R14 ;  /* 0x00000007190e7c23 */ /* 0x000fe2000800000e */
[----:B------:R-:W-:-:S03]  /*0570*/  FMUL R0, R3, R3 ;  /* 0x0000000303007220 */ /* 0x000fc60000400000 */
[----:B------:R-:W-:-:S04]  /*0580*/  FFMA R3, -R9, R2, R14 ;  /* 0x0000000209037223 */ /* 0x000fc8000000010e */
[----:B------:R-:W-:-:S04]  /*0590*/  FMUL R0, R0, R3 ;  /* 0x0000000300007220 */ /* 0x000fc80000400000 */
[----:B------:R-:W1:Y:S01]  /*05a0*/  FCHK P0, R0, R9 ;  /* 0x0000000900007302 */ /* 0x000e620000000000 */
[----:B0-----:R-:W-:-:S04]  /*05b0*/  FFMA R5, -R9, R4, 1 ;  /* 0x3f80000009057423 */ /* 0x001fc80000000104 */
[----:B------:R-:W-:-:S04]  /*05c0*/  FFMA R5, R4, R5, R4 ;  /* 0x0000000504057223 */ /* 0x000fc80000000004 */
[----:B------:R-:W-:-:S04]  /*05d0*/  FFMA R2, R0, R5, RZ ;  /* 0x0000000500027223 */ /* 0x000fc800000000ff */
[----:B------:R-:W-:-:S04]  /*05e0*/  FFMA R3, -R9, R2, R0 ;  /* 0x0000000209037223 */ /* 0x000fc80000000100 */
[----:B------:R-:W-:Y:S01]  /*05f0*/  FFMA R5, R5, R3, R2 ;  /* 0x0000000305057223 */ /* 0x000fe20000000002 */
[----:B-1----:R-:W-:Y:S06]  /*0600*/  @!P0 BRA `(.L_x_49) ;  /* 0x00000000000c8947 */ /* 0x002fec0003800000 */
[----:B------:R-:W-:-:S07]  /*0610*/  MOV R2, 0x630 ;  /* 0x0000063000027802 */ /* 0x000fce0000000f00 */
[----:B------:R-:W-:Y:S05]  /*0620*/  CALL.REL.NOINC `($__internal_1_$__cuda_sm3x_div_rn_noftz_f32_slowpath) ;  /* 0x0000000000187944 */ /* 0x000fea0003c00000 */
[----:B------:R-:W-:-:S07]  /*0630*/  MOV R5, R0 ;  /* 0x0000000000057202 */ /* 0x000fce0000000f00 */
.L_x_49:
[----:B------:R-:W-:Y:S05]  /*0640*/  BSYNC.RECONVERGENT B0 ;  /* 0x0000000000007941 */ /* 0x000fea0003800200 */
.L_x_48:
[----:B------:R-:W0:Y:S02]  /*0650*/  LDC.64 R2, c[0x0][0x380] ;  /* 0x0000e000ff027b82 */ /* 0x000e240000000a00 */
[----:B0-----:R-:W-:-:S05]  /*0660*/  IMAD.WIDE R2, R15, 0x4, R2 ;  /* 0x000000040f027825 */ /* 0x001fca00078e0202 */
[----:B------:R-:W-:Y:S01]  /*0670*/  STG.E desc[UR4][R2.64], R5 ;  /* 0x0000000502007986 */ /* 0x000fe2000c101904 */
[----:B------:R-:W-:Y:S05]  /*0680*/  EXIT ;  /* 0x000000000000794d */ /* 0x000fea0003800000 */
        .weak           $__internal_1_$__cuda_sm3x_div_rn_noftz_f32_slowpath
        .type           $__internal_1_$__cuda_sm3x_div_rn_noftz_f32_slowpath,@function
        .size           $__internal_1_$__cuda_sm3x_div_rn_noftz_f32_slowpath,(.L_x_63 - $__internal_1_$__cuda_sm3x_div_rn_noftz_f32_slowpath)
$__internal_1_$__cuda_sm3x_div_rn_noftz_f32_slowpath:
[----:B------:R-:W-:Y:S01]  /*0690*/  SHF.R.U32.HI R4, RZ, 0x17, R9 ;  /* 0x00000017ff047819 */ /* 0x000fe20000011609 */
[----:B------:R-:W-:Y:S01]  /*06a0*/  BSSY.RECONVERGENT B1, `(.L_x_50) ;  /* 0x0000064000017945 */ /* 0x000fe20003800200 */
[----:B------:R-:W-:Y:S02]  /*06b0*/  SHF.R.U32.HI R3, RZ, 0x17, R0 ;  /* 0x00000017ff037819 */ /* 0x000fe40000011600 */
[----:B------:R-:W-:Y:S02]  /*06c0*/  LOP3.LUT R5, R4, 0xff, RZ, 0xc0, !PT ;  /* 0x000000ff04057812 */ /* 0x000fe400078ec0ff */
[----:B------:R-:W-:Y:S02]  /*06d0*/  LOP3.LUT R4, R3, 0xff, RZ, 0xc0, !PT ;  /* 0x000000ff03047812 */ /* 0x000fe400078ec0ff */
[----:B------:R-:W-:Y:S01]  /*06e0*/  MOV R6, R0 ;  /* 0x0000000000067202 */ /* 0x000fe20000000f00 */
[----:B------:R-:W-:Y:S01]  /*06f0*/  VIADD R10, R5, 0xffffffff ;  /* 0xffffffff050a7836 */ /* 0x000fe20000000000 */
[----:B------:R-:W-:-:S04]  /*0700*/  IADD3 R8, PT, PT, R4, -0x1, RZ ;  /* 0xffffffff04087810 */ /* 0x000fc80007ffe0ff */
[----:B------:R-:W-:-:S04]  /*0710*/  ISETP.GT.U32.AND P0, PT, R10, 0xfd, PT ;  /* 0x000000fd0a00780c */ /* 0x000fc80003f04070 */
[----:B------:R-:W-:-:S13]  /*0720*/  ISETP.GT.U32.OR P0, PT, R8, 0xfd, P0 ;  /* 0x000000fd0800780c */ /* 0x000fda0000704470 */
[----:B------:R-:W-:Y:S01]  /*0730*/  @!P0 IMAD.MOV.U32 R7, RZ, RZ, RZ ;  /* 0x000000ffff078224 */ /* 0x000fe200078e00ff */
[----:B------:R-:W-:Y:S06]  /*0740*/  @!P0 BRA `(.L_x_51) ;  /* 0x0000000000608947 */ /* 0x000fec0003800000 */
[----:B------:R-:W-:Y:S02]  /*0750*/  FSETP.GTU.FTZ.AND P0, PT, |R0|, +INF , PT ;  /* 0x7f8000000000780b */ /* 0x000fe40003f1c200 */
[----:B------:R-:W-:Y:S02]  /*0760*/  FSETP.GTU.FTZ.AND P1, PT, |R9|, +INF , PT ;  /* 0x7f8000000900780b */ /* 0x000fe40003f3c200 */
[----:B------:R-:W-:Y:S02]  /*0770*/  MOV R3, R9 ;  /* 0x0000000900037202 */ /* 0x000fe40000000f00 */
[----:B------:R-:W-:-:S13]  /*0780*/  PLOP3.LUT P0, PT, P0, P1, PT, 0xf8, 0x8f ;  /* 0x00000000008f781c */ /* 0x000fda0000703f70 */
[----:B------:R-:W-:Y:S05]  /*0790*/  @P0 BRA `(.L_x_52) ;  /* 0x00000004004c0947 */ /* 0x000fea0003800000 */
[----:B------:R-:W-:-:S13]  /*07a0*/  LOP3.LUT P0, RZ, R9, 0x7fffffff, R6, 0xc8, !PT ;  /* 0x7fffffff09ff7812 */ /* 0x000fda000780c806 */
[----:B------:R-:W-:Y:S05]  /*07b0*/  @!P0 BRA `(.L_x_53) ;  /* 0x00000004003c8947 */ /* 0x000fea0003800000 */
[C---:B------:R-:W-:Y:S02]  /*07c0*/  FSETP.NEU.FTZ.AND P2, PT, |R0|.reuse, +INF , PT ;  /* 0x7f8000000000780b */ /* 0x040fe40003f5d200 */
        /* <DEDUP_REMOVED lines=12> */
[----:B------:R-:W-:Y:S02]  /*0890*/  @!P0 IMAD.MOV.U32 R7, RZ, RZ, -0x40 ;  /* 0xffffffc0ff078424 */ /* 0x000fe400078e00ff */
[----:B------:R-:W-:Y:S01]  /*08a0*/  @!P0 FFMA R6, R0, 1.84467440737095516160e+19, RZ ;  /* 0x5f80000000068823 */ /* 0x000fe200000000ff */
[----:B------:R-:W-:Y:S02]  /*08b0*/  @!P1 FFMA R9, R3, 1.84467440737095516160e+19, RZ ;  /* 0x5f80000003099823 */ /* 0x000fe400000000ff */
[----:B------:R-:W-:-:S07]  /*08c0*/  @!P1 IADD3 R7, PT, PT, R7, 0x40, RZ ;  /* 0x0000004007079810 */ /* 0x000fce0007ffe0ff */
.L_x_51:
[----:B------:R-:W-:Y:S01]  /*08d0*/  LEA R0, R5, 0xc0800000, 0x17 ;  /* 0xc080000005007811 */ /* 0x000fe200078eb8ff */
[----:B------:R-:W-:Y:S01]  /*08e0*/  VIADD R4, R4, 0xffffff81 ;  /* 0xffffff8104047836 */ /* 0x000fe20000000000 */
[----:B------:R-:W-:Y:S02]  /*08f0*/  BSSY.RECONVERGENT B2, `(.L_x_56) ;  /* 0x0000035000027945 */ /* 0x000fe40003800200 */
[----:B------:R-:W-:Y:S01]  /*0900*/  IADD3 R9, PT, PT, -R0, R9, RZ ;  /* 0x0000000900097210 */ /* 0x000fe20007ffe1ff */
[C---:B------:R-:W-:Y:S01]  /*0910*/  IMAD R0, R4.reuse, -0x800000, R6 ;  /* 0xff80000004007824 */ /* 0x040fe200078e0206 */
[----:B------:R-:W-:Y:S02]  /*0920*/  IADD3 R4, PT, PT, R4, 0x7f, -R5 ;  /* 0x0000007f04047810 */ /* 0x000fe40007ffe805 */
[----:B------:R-:W0:Y:S01]  /*0930*/  MUFU.RCP R3, R9 ;  /* 0x0000000900037308 */ /* 0x000e220000001000 */
[----:B------:R-:W-:Y:S01]  /*0940*/  FADD.FTZ R11, -R9, -RZ ;  /* 0x800000ff090b7221 */ /* 0x000fe20000010100 */
[----:B------:R-:W-:-:S03]  /*0950*/  IADD3 R4, PT, PT, R4, R7, RZ ;  /* 0x0000000704047210 */ /* 0x000fc60007ffe0ff */
[----:B0-----:R-:W-:-:S04]  /*0960*/  FFMA R8, R3, R11, 1 ;  /* 0x3f80000003087423 */ /* 0x001fc8000000000b */
[----:B------:R-:W-:-:S04]  /*0970*/  FFMA R8, R3, R8, R3 ;  /* 0x0000000803087223 */ /* 0x000fc80000000003 */
[----:B------:R-:W-:-:S04]  /*0980*/  FFMA R3, R0, R8, RZ ;  /* 0x0000000800037223 */ /* 0x000fc800000000ff */
[----:B------:R-:W-:-:S04]  /*0990*/  FFMA R6, R11, R3, R0 ;  /* 0x000000030b067223 */ /* 0x000fc80000000000 */
[----:B------:R-:W-:-:S04]  /*09a0*/  FFMA R13, R8, R6, R3 ;  /* 0x00000006080d7223 */ /* 0x000fc80000000003 */
[----:B------:R-:W-:-:S04]  /*09b0*/  FFMA R6, R11, R13, R0 ;  /* 0x0000000d0b067223 */ /* 0x000fc80000000000 */
[----:B------:R-:W-:-:S05]  /*09c0*/  FFMA R0, R8, R6, R13 ;  /* 0x0000000608007223 */ /* 0x000fca000000000d */
[----:B------:R-:W-:-:S04]  /*09d0*/  SHF.R.U32.HI R3, RZ, 0x17, R0 ;  /* 0x00000017ff037819 */ /* 0x000fc80000011600 */
[----:B------:R-:W-:-:S04]  /*09e0*/  LOP3.LUT R3, R3, 0xff, RZ, 0xc0, !PT ;  /* 0x000000ff03037812 */ /* 0x000fc800078ec0ff */
[----:B------:R-:W-:-:S05]  /*09f0*/  IADD3 R7, PT, PT, R3, R4, RZ ;  /* 0x0000000403077210 */ /* 0x000fca0007ffe0ff */
[----:B------:R-:W-:-:S05]  /*0a00*/  VIADD R3, R7, 0xffffffff ;  /* 0xffffffff07037836 */ /* 0x000fca0000000000 */
        /* <DEDUP_REMOVED lines=10> */
[CCC-:B------:R-:W-:Y:S01]  /*0ab0*/  FFMA.RM R4, R8.reuse, R6.reuse, R13.reuse ;  /* 0x0000000608047223 */ /* 0x1c0fe2000000400d */
[C---:B------:R-:W-:Y:S02]  /*0ac0*/  ISETP.NE.AND P2, PT, R7.reuse, RZ, PT ;  /* 0x000000ff0700720c */ /* 0x040fe40003f45270 */
[----:B------:R-:W-:Y:S02]  /*0ad0*/  ISETP.NE.AND P1, PT, R7, RZ, PT ;  /* 0x000000ff0700720c */ /* 0x000fe40003f25270 */
[----:B------:R-:W-:Y:S01]  /*0ae0*/  LOP3.LUT R5, R3, 0x7fffff, RZ, 0xc0, !PT ;  /* 0x007fffff03057812 */ /* 0x000fe200078ec0ff */
[----:B------:R-:W-:Y:S01]  /*0af0*/  FFMA.RP R3, R8, R6, R13 ;  /* 0x0000000608037223 */ /* 0x000fe2000000800d */
[----:B------:R-:W-:Y:S02]  /*0b00*/  IADD3 R6, PT, PT, R7, 0x20, RZ ;  /* 0x0000002007067810 */ /* 0x000fe40007ffe0ff */
[----:B------:R-:W-:-:S02]  /*0b10*/  LOP3.LUT R5, R5, 0x800000, RZ, 0xfc, !PT ;  /* 0x0080000005057812 */ /* 0x000fc400078efcff */
        /* <DEDUP_REMOVED lines=10> */
[----:B------:R-:W-:-:S05]  /*0bc0*/  LOP3.LUT R3, R3, R4, RZ, 0xc0, !PT ;  /* 0x0000000403037212 */ /* 0x000fca00078ec0ff */
[----:B------:R-:W-:-:S05]  /*0bd0*/  IMAD.IADD R3, R6, 0x1, R3 ;  /* 0x0000000106037824 */ /* 0x000fca00078e0203 */
[----:B------:R-:W-:Y:S01]  /*0be0*/  LOP3.LUT R0, R3, R0, RZ, 0xfc, !PT ;  /* 0x0000000003007212 */ /* 0x000fe200078efcff */
[----:B------:R-:W-:Y:S06]  /*0bf0*/  BRA `(.L_x_59) ;  /* 0x0000000000107947 */ /* 0x000fec0003800000 */
.L_x_58:
[----:B------:R-:W-:-:S04]  /*0c00*/  LOP3.LUT R0, R0, 0x80000000, RZ, 0xc0, !PT ;  /* 0x8000000000007812 */ /* 0x000fc800078ec0ff */
[----:B------:R-:W-:Y:S01]  /*0c10*/  LOP3.LUT R0, R0, 0x7f800000, RZ, 0xfc, !PT ;  /* 0x7f80000000007812 */ /* 0x000fe200078efcff */
[----:B------:R-:W-:Y:S06]  /*0c20*/  BRA `(.L_x_59) ;  /* 0x0000000000047947 */ /* 0x000fec0003800000 */
.L_x_57:
[----:B------:R-:W-:-:S07]  /*0c30*/  LEA R0, R4, R0, 0x17 ;  /* 0x0000000004007211 */ /* 0x000fce00078eb8ff */
.L_x_59:
[----:B------:R-:W-:Y:S05]  /*0c40*/  BSYNC.RECONVERGENT B2 ;  /* 0x0000000000027941 */ /* 0x000fea0003800200 */
.L_x_56:
[----:B------:R-:W-:Y:S05]  /*0c50*/  BRA `(.L_x_60) ;  /* 0x0000000000207947 */ /* 0x000fea0003800000 */
.L_x_55:
[----:B------:R-:W-:-:S04]  /*0c60*/  LOP3.LUT R0, R9, 0x80000000, R6, 0x48, !PT ;  /* 0x8000000009007812 */ /* 0x000fc800078e4806 */
[----:B------:R-:W-:Y:S01]  /*0c70*/  LOP3.LUT R0, R0, 0x7f800000, RZ, 0xfc, !PT ;  /* 0x7f80000000007812 */ /* 0x000fe200078efcff */
[----:B------:R-:W-:Y:S06]  /*0c80*/  BRA `(.L_x_60) ;  /* 0x0000000000147947 */ /* 0x000fec0003800000 */
.L_x_54:
[----:B------:R-:W-:Y:S01]  /*0c90*/  LOP3.LUT R0, R9, 0x80000000, R6, 0x48, !PT ;  /* 0x8000000009007812 */ /* 0x000fe200078e4806 */
[----:B------:R-:W-:Y:S06]  /*0ca0*/  BRA `(.L_x_60) ;  /* 0x00000000000c7947 */ /* 0x000fec0003800000 */
.L_x_53:
[----:B------:R-:W0:Y:S01]  /*0cb0*/  MUFU.RSQ R0, -QNAN ;  /* 0xffc0000000007908 */ /* 0x000e220000001400 */
[----:B------:R-:W-:Y:S05]  /*0cc0*/  BRA `(.L_x_60) ;  /* 0x0000000000047947 */ /* 0x000fea0003800000 */
.L_x_52:
[----:B------:R-:W-:-:S07]  /*0cd0*/  FADD.FTZ R0, R0, R3 ;  /* 0x0000000300007221 */ /* 0x000fce0000010000 */
.L_x_60:
[----:B------:R-:W-:Y:S05]  /*0ce0*/  BSYNC.RECONVERGENT B1 ;  /* 0x0000000000017941 */ /* 0x000fea0003800200 */
.L_x_50:
[----:B------:R-:W-:-:S04]  /*0cf0*/  HFMA2 R3, -RZ, RZ, 0, 0 ;  /* 0x00000000ff037431 */ /* 0x000fc800000001ff */
[----:B0-----:R-:W-:Y:S05]  /*0d00*/  RET.REL.NODEC R2 `(_Z11wave_kernelPfPKfS1_S1_iiiiiiiiifffff) ;  /* 0xfffffff002bc7950 */ /* 0x001fea0003c3ffff */
.L_x_61:
        /* <DEDUP_REMOVED lines=15> */
.L_x_63:


//--------------------- .nv.shared.reserved.0     --------------------------
	.section	.nv.shared.reserved.0,"aw",@nobits
	.weak		__nv_reservedSMEM_offset_0_alias
	.size		__nv_reservedSMEM_offset_0_alias, 0, 64
	.other		__nv_reservedSMEM_offset_0_alias,@"STO_CUDA_RESERVED_SHARED STV_DEFAULT"
__nv_reservedSMEM_offset_0_alias:
	.zero		0
	.zero		64


//--------------------- .nv.constant0._Z23source_injection_kernelPfPKfS1_S1_iiiiiiiiiiiiiffffff --------------------------
	.section	.nv.constant0._Z23source_injection_kernelPfPKfS1_S1_iiiiiiiiiiiiiffffff,"a",@progbits
	.sectionflags	@""
	.align	4
.nv.constant0._Z23source_injection_kernelPfPKfS1_S1_iiiiiiiiiiiiiffffff:
	.zero		1004


//--------------------- .nv.constant0._Z11wave_kernelPfPKfS1_S1_iiiiiiiiifffff --------------------------
	.section	.nv.constant0._Z11wave_kernelPfPKfS1_S1_iiiiiiiiifffff,"a",@progbits
	.sectionflags	@""
	.align	4
.nv.constant0._Z11wave_kernelPfPKfS1_S1_iiiiiiiiifffff:
	.zero		984


//--------------------- SYMBOLS --------------------------

	.type		.nv.reservedSmem.offset0,@object
	.size		.nv.reservedSmem.offset0,0x4
